	.target	sm_100a

	.elftype	@"ET_EXEC"


//--------------------- .note.nv.tkinfo           --------------------------
	.section	.note.nv.tkinfo,"",@"SHT_NOTE"
	.sectionflags	@"SHF_NOTE_NV_TKINFO"
	.tkinfo
        /*0018*/ 	.word	0x00000002
        /*0030*/ 	.string	""
        /*0030*/ 	.string	"ptxas"
        /*0030*/ 	.string	"Cuda compilation tools, release 13.0, V13.0.88"
        /*0030*/ 	.string	"Build cuda_13.0.r13.0/compiler.36424714_0"
        /*0030*/ 	.string	"-arch sm_100a -m 64 "



//--------------------- .note.nv.cuinfo           --------------------------
	.section	.note.nv.cuinfo,"",@"SHT_NOTE"
	.sectionflags	@"SHF_NOTE_NV_CUINFO"
        /*0018*/ 	.short	0x0002
        /*001a*/ 	.short	0x0064
        /*001c*/ 	.short	0x0082
	.zero		2


//--------------------- .nv.info                  --------------------------
	.section	.nv.info,"",@"SHT_CUDA_INFO"
	.align	4


	//----- nvinfo : EIATTR_REGCOUNT
	.align		4
        /*0000*/ 	.byte	0x04, 0x2f
        /*0002*/ 	.short	(.L_19 - .L_18)
	.align		4
.L_18:
        /*0004*/ 	.word	index@(_ZN7cutlass13device_kernelINS_4gemm6kernel13GemmUniversalIN4cute5tupleIJiiiiEEENS1_10collective13CollectiveMmaINS1_35MainloopSm100TmaUmmaWarpSpecializedILi3ELi2ELi4ENS5_IJNS4_1CILi2EEESB_NSA_ILi1EEEEEEEENS5_IJNSA_ILi64EEENSA_ILi128EEESG_EEENS_6half_tENS5_IJlSC_lEEESI_SJ_NS4_8TiledMMAINS4_8MMA_AtomIJNS4_20SM100_MMA_F16BF16_SSISI_SI_fLi64ELi128ELNS4_4UMMA5MajorE0ELSO_0ELNSN_7ScaleInE0ELSP_0EEEEEENS4_6LayoutINS5_IJSC_SC_SC_EEENS5_IJNSA_ILi0EEESU_SU_EEEEENS5_IJNS4_10UnderscoreESX_SX_EEEEENS4_23SM90_TMA_LOAD_MULTICASTENS4_14ComposedLayoutINS4_7SwizzleILi3ELi4ELi3EEENS4_18smem_ptr_flag_bitsILi16EEENSS_INS5_IJNSA_ILi8EEESF_EEENS5_IJSF_SC_EEEEEEEvNS4_8identityES10_S1A_vS1B_EENS_8epilogue10collective18CollectiveEpilogueINS1D_23Sm100TmaWarpSpecializedILi4ELi2ELi16ELb1ELb0EEEJSH_NS5_IJNSS_ISF_SC_EENSS_INSA_ILi32EEESC_EEEEESI_SJ_SI_SJ_NS1D_6fusion15FusionCallbacksIS1H_NS1M_17LinearCombinationISI_fSI_fLNS_15FloatRoundStyleE2EEESH_S1L_JEEENS4_5SM1004TMEM4LOAD26SM100_TMEM_LOAD_16dp256b4xENS4_13SM90_TMA_LOADENS11_INS12_ILi2ELi4ELi3EEES15_NSS_INS5_IJS16_S1J_EEENS5_IJS1J_SC_EEEEEEENS4_17SM75_U32x4_LDSM_NENS4_14SM90_TMA_STOREES21_NS4_17SM90_U32x4_STSM_NENS4_39AutoVectorizingCopyWithAssumedAlignmentILi128EEEEEEvvEEEEvNT_6ParamsE)
        /*0008*/ 	.word	0x00000044


	//----- nvinfo : EIATTR_FRAME_SIZE
	.align		4
.L_19:
        /*000c*/ 	.byte	0x04, 0x11
        /*000e*/ 	.short	(.L_21 - .L_20)
	.align		4
.L_20:
        /*0010*/ 	.word	index@($__internal_2_$__cuda_sm10x_tcgen05_guardrail_trap_unallocated_columns_being_dealloced)
        /*0014*/ 	.word	0x00000000


	//----- nvinfo : EIATTR_FRAME_SIZE
	.align		4
.L_21:
        /*0018*/ 	.byte	0x04, 0x11
        /*001a*/ 	.short	(.L_23 - .L_22)
	.align		4
.L_22:
        /*001c*/ 	.word	index@($__internal_1_$__cuda_sm10x_tcgen05_guardrail_trap_phase_invalid_during_alloc)
        /*0020*/ 	.word	0x00000000


	//----- nvinfo : EIATTR_FRAME_SIZE
	.align		4
.L_23:
        /*0024*/ 	.byte	0x04, 0x11
        /*0026*/ 	.short	(.L_25 - .L_24)
	.align		4
.L_24:
        /*0028*/ 	.word	index@($__internal_0_$__cuda_sm10x_tcgen05_guardrail_trap_col_being_dealloced_not_returned_by_alloc)
        /*002c*/ 	.word	0x00000000


	//----- nvinfo : EIATTR_FRAME_SIZE
	.align		4
.L_25:
        /*0030*/ 	.byte	0x04, 0x11
        /*0032*/ 	.short	(.L_27 - .L_26)
	.align		4
.L_26:
        /*0034*/ 	.word	index@(_ZN7cutlass13device_kernelINS_4gemm6kernel13GemmUniversalIN4cute5tupleIJiiiiEEENS1_10collective13CollectiveMmaINS1_35MainloopSm100TmaUmmaWarpSpecializedILi3ELi2ELi4ENS5_IJNS4_1CILi2EEESB_NSA_ILi1EEEEEEEENS5_IJNSA_ILi64EEENSA_ILi128EEESG_EEENS_6half_tENS5_IJlSC_lEEESI_SJ_NS4_8TiledMMAINS4_8MMA_AtomIJNS4_20SM100_MMA_F16BF16_SSISI_SI_fLi64ELi128ELNS4_4UMMA5MajorE0ELSO_0ELNSN_7ScaleInE0ELSP_0EEEEEENS4_6LayoutINS5_IJSC_SC_SC_EEENS5_IJNSA_ILi0EEESU_SU_EEEEENS5_IJNS4_10UnderscoreESX_SX_EEEEENS4_23SM90_TMA_LOAD_MULTICASTENS4_14ComposedLayoutINS4_7SwizzleILi3ELi4ELi3EEENS4_18smem_ptr_flag_bitsILi16EEENSS_INS5_IJNSA_ILi8EEESF_EEENS5_IJSF_SC_EEEEEEEvNS4_8identityES10_S1A_vS1B_EENS_8epilogue10collective18CollectiveEpilogueINS1D_23Sm100TmaWarpSpecializedILi4ELi2ELi16ELb1ELb0EEEJSH_NS5_IJNSS_ISF_SC_EENSS_INSA_ILi32EEESC_EEEEESI_SJ_SI_SJ_NS1D_6fusion15FusionCallbacksIS1H_NS1M_17LinearCombinationISI_fSI_fLNS_15FloatRoundStyleE2EEESH_S1L_JEEENS4_5SM1004TMEM4LOAD26SM100_TMEM_LOAD_16dp256b4xENS4_13SM90_TMA_LOADENS11_INS12_ILi2ELi4ELi3EEES15_NSS_INS5_IJS16_S1J_EEENS5_IJS1J_SC_EEEEEEENS4_17SM75_U32x4_LDSM_NENS4_14SM90_TMA_STOREES21_NS4_17SM90_U32x4_STSM_NENS4_39AutoVectorizingCopyWithAssumedAlignmentILi128EEEEEEvvEEEEvNT_6ParamsE)
        /*0038*/ 	.word	0x00000000


	//----- nvinfo : EIATTR_MIN_STACK_SIZE
	.align		4
.L_27:
        /*003c*/ 	.byte	0x04, 0x12
        /*003e*/ 	.short	(.L_29 - .L_28)
	.align		4
.L_28:
        /*0040*/ 	.word	index@(_ZN7cutlass13device_kernelINS_4gemm6kernel13GemmUniversalIN4cute5tupleIJiiiiEEENS1_10collective13CollectiveMmaINS1_35MainloopSm100TmaUmmaWarpSpecializedILi3ELi2ELi4ENS5_IJNS4_1CILi2EEESB_NSA_ILi1EEEEEEEENS5_IJNSA_ILi64EEENSA_ILi128EEESG_EEENS_6half_tENS5_IJlSC_lEEESI_SJ_NS4_8TiledMMAINS4_8MMA_AtomIJNS4_20SM100_MMA_F16BF16_SSISI_SI_fLi64ELi128ELNS4_4UMMA5MajorE0ELSO_0ELNSN_7ScaleInE0ELSP_0EEEEEENS4_6LayoutINS5_IJSC_SC_SC_EEENS5_IJNSA_ILi0EEESU_SU_EEEEENS5_IJNS4_10UnderscoreESX_SX_EEEEENS4_23SM90_TMA_LOAD_MULTICASTENS4_14ComposedLayoutINS4_7SwizzleILi3ELi4ELi3EEENS4_18smem_ptr_flag_bitsILi16EEENSS_INS5_IJNSA_ILi8EEESF_EEENS5_IJSF_SC_EEEEEEEvNS4_8identityES10_S1A_vS1B_EENS_8epilogue10collective18CollectiveEpilogueINS1D_23Sm100TmaWarpSpecializedILi4ELi2ELi16ELb1ELb0EEEJSH_NS5_IJNSS_ISF_SC_EENSS_INSA_ILi32EEESC_EEEEESI_SJ_SI_SJ_NS1D_6fusion15FusionCallbacksIS1H_NS1M_17LinearCombinationISI_fSI_fLNS_15FloatRoundStyleE2EEESH_S1L_JEEENS4_5SM1004TMEM4LOAD26SM100_TMEM_LOAD_16dp256b4xENS4_13SM90_TMA_LOADENS11_INS12_ILi2ELi4ELi3EEES15_NSS_INS5_IJS16_S1J_EEENS5_IJS1J_SC_EEEEEEENS4_17SM75_U32x4_LDSM_NENS4_14SM90_TMA_STOREES21_NS4_17SM90_U32x4_STSM_NENS4_39AutoVectorizingCopyWithAssumedAlignmentILi128EEEEEEvvEEEEvNT_6ParamsE)
        /*0044*/ 	.word	0x00000000
.L_29:


//--------------------- .nv.compat                --------------------------
	.section	.nv.compat,"",@"SHT_CUDA_COMPAT_INFO"
	.align	4
        /*0000*/ 	.byte	0x02, 0x09, 0x01, 0x00, 0x02, 0x02, 0x02, 0x00, 0x02, 0x05, 0x05, 0x00, 0x03, 0x07, 0x01, 0x01
        /*0010*/ 	.byte	0x02, 0x03, 0x01, 0x00, 0x02, 0x06, 0x01, 0x00, 0x04, 0x0b, 0x08, 0x00, 0x09, 0x00, 0x00, 0x00
        /*0020*/ 	.byte	0x00, 0x00, 0x00, 0x00


//--------------------- .nv.info._ZN7cutlass13device_kernelINS_4gemm6kernel13GemmUniversalIN4cute5tupleIJiiiiEEENS1_10collective13CollectiveMmaINS1_35MainloopSm100TmaUmmaWarpSpecializedILi3ELi2ELi4ENS5_IJNS4_1CILi2EEESB_NSA_ILi1EEEEEEEENS5_IJNSA_ILi64EEENSA_ILi128EEESG_EEENS_6half_tENS5_IJlSC_lEEESI_SJ_NS4_8TiledMMAINS4_8MMA_AtomIJNS4_20SM100_MMA_F16BF16_SSISI_SI_fLi64ELi128ELNS4_4UMMA5MajorE0ELSO_0ELNSN_7ScaleInE0ELSP_0EEEEEENS4_6LayoutINS5_IJSC_SC_SC_EEENS5_IJNSA_ILi0EEESU_SU_EEEEENS5_IJNS4_10UnderscoreESX_SX_EEEEENS4_23SM90_TMA_LOAD_MULTICASTENS4_14ComposedLayoutINS4_7SwizzleILi3ELi4ELi3EEENS4_18smem_ptr_flag_bitsILi16EEENSS_INS5_IJNSA_ILi8EEESF_EEENS5_IJSF_SC_EEEEEEEvNS4_8identityES10_S1A_vS1B_EENS_8epilogue10collective18CollectiveEpilogueINS1D_23Sm100TmaWarpSpecializedILi4ELi2ELi16ELb1ELb0EEEJSH_NS5_IJNSS_ISF_SC_EENSS_INSA_ILi32EEESC_EEEEESI_SJ_SI_SJ_NS1D_6fusion15FusionCallbacksIS1H_NS1M_17LinearCombinationISI_fSI_fLNS_15FloatRoundStyleE2EEESH_S1L_JEEENS4_5SM1004TMEM4LOAD26SM100_TMEM_LOAD_16dp256b4xENS4_13SM90_TMA_LOADENS11_INS12_ILi2ELi4ELi3EEES15_NSS_INS5_IJS16_S1J_EEENS5_IJS1J_SC_EEEEEEENS4_17SM75_U32x4_LDSM_NENS4_14SM90_TMA_STOREES21_NS4_17SM90_U32x4_STSM_NENS4_39AutoVectorizingCopyWithAssumedAlignmentILi128EEEEEEvvEEEEvNT_6ParamsE --------------------------
	.section	.nv.info._ZN7cutlass13device_kernelINS_4gemm6kernel13GemmUniversalIN4cute5tupleIJiiiiEEENS1_10collective13CollectiveMmaINS1_35MainloopSm100TmaUmmaWarpSpecializedILi3ELi2ELi4ENS5_IJNS4_1CILi2EEESB_NSA_ILi1EEEEEEEENS5_IJNSA_ILi64EEENSA_ILi128EEESG_EEENS_6half_tENS5_IJlSC_lEEESI_SJ_NS4_8TiledMMAINS4_8MMA_AtomIJNS4_20SM100_MMA_F16BF16_SSISI_SI_fLi64ELi128ELNS4_4UMMA5MajorE0ELSO_0ELNSN_7ScaleInE0ELSP_0EEEEEENS4_6LayoutINS5_IJSC_SC_SC_EEENS5_IJNSA_ILi0EEESU_SU_EEEEENS5_IJNS4_10UnderscoreESX_SX_EEEEENS4_23SM90_TMA_LOAD_MULTICASTENS4_14ComposedLayoutINS4_7SwizzleILi3ELi4ELi3EEENS4_18smem_ptr_flag_bitsILi16EEENSS_INS5_IJNSA_ILi8EEESF_EEENS5_IJSF_SC_EEEEEEEvNS4_8identityES10_S1A_vS1B_EENS_8epilogue10collective18CollectiveEpilogueINS1D_23Sm100TmaWarpSpecializedILi4ELi2ELi16ELb1ELb0EEEJSH_NS5_IJNSS_ISF_SC_EENSS_INSA_ILi32EEESC_EEEEESI_SJ_SI_SJ_NS1D_6fusion15FusionCallbacksIS1H_NS1M_17LinearCombinationISI_fSI_fLNS_15FloatRoundStyleE2EEESH_S1L_JEEENS4_5SM1004TMEM4LOAD26SM100_TMEM_LOAD_16dp256b4xENS4_13SM90_TMA_LOADENS11_INS12_ILi2ELi4ELi3EEES15_NSS_INS5_IJS16_S1J_EEENS5_IJS1J_SC_EEEEEEENS4_17SM75_U32x4_LDSM_NENS4_14SM90_TMA_STOREES21_NS4_17SM90_U32x4_STSM_NENS4_39AutoVectorizingCopyWithAssumedAlignmentILi128EEEEEEvvEEEEvNT_6ParamsE,"",@"SHT_CUDA_INFO"
	.sectionflags	@""
	.align	4


	//----- nvinfo : EIATTR_CUDA_API_VERSION
	.align		4
        /*0000*/ 	.byte	0x04, 0x37
        /*0002*/ 	.short	(.L_31 - .L_30)
.L_30:
        /*0004*/ 	.word	0x00000082


	//----- nvinfo : EIATTR_KPARAM_INFO
	.align		4
.L_31:
        /*0008*/ 	.byte	0x04, 0x17
        /*000a*/ 	.short	(.L_33 - .L_32)
.L_32:
        /*000c*/ 	.word	0x00000000
        /*0010*/ 	.short	0x0000
        /*0012*/ 	.short	0x0000
        /*0014*/ 	.byte	0x00, 0xf0, 0x01, 0x20


	//----- nvinfo : EIATTR_AT_ENTRY_FRAGMENTS
	.align		4
.L_33:
        /*0018*/ 	.byte	0x04, 0x4f
        /*001a*/ 	.short	(.L_35 - .L_34)


	//   ....[0]....
.L_34:
        /*001c*/ 	.word	0x00000006


	//----- nvinfo : EIATTR_RESERVED_SMEM_USED
	.align		4
.L_35:
        /*0020*/ 	.byte	0x01, 0x41
	.zero		2


	//----- nvinfo : EIATTR_SPARSE_MMA_MASK
	.align		4
        /*0024*/ 	.byte	0x03, 0x50
        /*0026*/ 	.short	0x0000


	//----- nvinfo : EIATTR_TCGEN05_1CTA_USED
	.align		4
        /*0028*/ 	.byte	0x01, 0x51
	.zero		2


	//----- nvinfo : EIATTR_MAXREG_COUNT
	.align		4
        /*002c*/ 	.byte	0x03, 0x1b
        /*002e*/ 	.short	0x00ff


	//----- nvinfo : EIATTR_NUM_BARRIERS
	.align		4
        /*0030*/ 	.byte	0x02, 0x4c
        /*0032*/ 	.byte	0x07
	.zero		1


	//----- nvinfo : EIATTR_EXTERNS
	.align		4
        /*0034*/ 	.byte	0x04, 0x0f
        /*0036*/ 	.short	(.L_37 - .L_36)


	//   ....[0]....
	.align		4
.L_36:
        /*0038*/ 	.word	index@(__assertfail)


	//----- nvinfo : EIATTR_MERCURY_ISA_VERSION
	.align		4
.L_37:
        /*003c*/ 	.byte	0x03, 0x5f
        /*003e*/ 	.short	0x0101


	//----- nvinfo : EIATTR_INT_WARP_WIDE_INSTR_OFFSETS
	.align		4
        /*0040*/ 	.byte	0x04, 0x31
        /*0042*/ 	.short	(.L_39 - .L_38)


	//   ....[0]....
.L_38:
        /*0044*/ 	.word	0x00004190


	//   ....[1]....
        /*0048*/ 	.word	0x000041c0


	//   ....[2]....
        /*004c*/ 	.word	0x000041e0


	//   ....[3]....
        /*0050*/ 	.word	0x00004d20


	//   ....[4]....
        /*0054*/ 	.word	0x00004d90


	//   ....[5]....
        /*0058*/ 	.word	0x00004e70


	//   ....[6]....
        /*005c*/ 	.word	0x00004ef0


	//   ....[7]....
        /*0060*/ 	.word	0x00004ff0


	//   ....[8]....
        /*0064*/ 	.word	0x00005070


	//   ....[9]....
        /*0068*/ 	.word	0x00005160


	//   ....[10]....
        /*006c*/ 	.word	0x00005210


	//----- nvinfo : EIATTR_COOP_GROUP_MASK_REGIDS
	.align		4
.L_39:
        /*0070*/ 	.byte	0x04, 0x29
        /*0072*/ 	.short	(.L_41 - .L_40)


	//   ....[0]....
.L_40:
        /*0074*/ 	.word	0xffffffff


	//   ....[1]....
        /*0078*/ 	.word	0xffffffff


	//   ....[2]....
        /*007c*/ 	.word	0xffffffff


	//   ....[3]....
        /*0080*/ 	.word	0xffffffff


	//   ....[4]....
        /*0084*/ 	.word	0xffffffff


	//   ....[5]....
        /*0088*/ 	.word	0xffffffff


	//   ....[6]....
        /*008c*/ 	.word	0xffffffff


	//   ....[7]....
        /*0090*/ 	.word	0xffffffff


	//   ....[8]....
        /*0094*/ 	.word	0xffffffff


	//   ....[9]....
        /*0098*/ 	.word	0xffffffff


	//   ....[10]....
        /*009c*/ 	.word	0xffffffff


	//   ....[11]....
        /*00a0*/ 	.word	0xffffffff


	//   ....[12]....
        /*00a4*/ 	.word	0xffffffff


	//   ....[13]....
        /*00a8*/ 	.word	0xffffffff


	//----- nvinfo : EIATTR_COOP_GROUP_INSTR_OFFSETS
	.align		4
.L_41:
        /*00ac*/ 	.byte	0x04, 0x28
        /*00ae*/ 	.short	(.L_43 - .L_42)


	//   ....[0]....
.L_42:
        /*00b0*/ 	.word	0x00000080


	//   ....[1]....
        /*00b4*/ 	.word	0x000004f0


	//   ....[2]....
        /*00b8*/ 	.word	0x00000680


	//   ....[3]....
        /*00bc*/ 	.word	0x00000820


	//   ....[4]....
        /*00c0*/ 	.word	0x00000920


	//   ....[5]....
        /*00c4*/ 	.word	0x00000a90


	//   ....[6]....
        /*00c8*/ 	.word	0x00000c30


	//   ....[7]....
        /*00cc*/ 	.word	0x00000de0


	//   ....[8]....
        /*00d0*/ 	.word	0x000023a0


	//   ....[9]....
        /*00d4*/ 	.word	0x000031c0


	//   ....[10]....
        /*00d8*/ 	.word	0x000033d0


	//   ....[11]....
        /*00dc*/ 	.word	0x00003400


	//   ....[12]....
        /*00e0*/ 	.word	0x00004070


	//   ....[13]....
        /*00e4*/ 	.word	0x000042a0


	//----- nvinfo : EIATTR_VRC_CTA_INIT_COUNT
	.align		4
.L_43:
        /*00e8*/ 	.byte	0x02, 0x4a
        /*00ea*/ 	.byte	0x80
	.zero		1


	//----- nvinfo : EIATTR_SYSCALL_OFFSETS
	.align		4
        /*00ec*/ 	.byte	0x04, 0x46
        /*00ee*/ 	.short	(.L_45 - .L_44)


	//   ....[0]....
.L_44:
        /*00f0*/ 	.word	0x00005ea0


	//   ....[1]....
        /*00f4*/ 	.word	0x00005f90


	//   ....[2]....
        /*00f8*/ 	.word	0x00006750


	//   ....[3]....
        /*00fc*/ 	.word	0x00007000


	//   ....[4]....
        /*0100*/ 	.word	0x00007890


	//   ....[5]....
        /*0104*/ 	.word	0x00008120


	//----- nvinfo : EIATTR_MBARRIER_INSTR_OFFSETS
	.align		4
.L_45:
        /*0108*/ 	.byte	0x04, 0x39
        /*010a*/ 	.short	(.L_47 - .L_46)


	//   ....[0]....
.L_46:
        /*010c*/ 	.word	0x00000610
        /*0110*/ 	.word	0x000000ff
        /*0114*/ 	.word	0x00000000
        /*0118*/ 	.short	0x0100
        /*011a*/ 	.byte	0x04
	.zero		1


	//   ....[1]....
        /*011c*/ 	.word	0x00000620
        /*0120*/ 	.word	0x000000ff
        /*0124*/ 	.word	0x00000018
        /*0128*/ 	.short	0x0100
        /*012a*/ 	.byte	0x04
	.zero		1


	//   ....[2]....
        /*012c*/ 	.word	0x00000630
        /*0130*/ 	.word	0x000000ff
        /*0134*/ 	.word	0x00000008
        /*0138*/ 	.short	0x0100
        /*013a*/ 	.byte	0x04
	.zero		1


	//   ....[3]....
        /*013c*/ 	.word	0x00000640
        /*0140*/ 	.word	0x000000ff
        /*0144*/ 	.word	0x00000020
        /*0148*/ 	.short	0x0100
        /*014a*/ 	.byte	0x04
	.zero		1


	//   ....[4]....
        /*014c*/ 	.word	0x00000650
        /*0150*/ 	.word	0x000000ff
        /*0154*/ 	.word	0x00000010
        /*0158*/ 	.short	0x0100
        /*015a*/ 	.byte	0x04
	.zero		1


	//   ....[5]....
        /*015c*/ 	.word	0x00000660
        /*0160*/ 	.word	0x000000ff
        /*0164*/ 	.word	0x00000028
        /*0168*/ 	.short	0x0100
        /*016a*/ 	.byte	0x04
	.zero		1


	//   ....[6]....
        /*016c*/ 	.word	0x00000790
        /*0170*/ 	.word	0x000000ff
        /*0174*/ 	.word	0x00000030
        /*0178*/ 	.short	0x0100
        /*017a*/ 	.byte	0x04
	.zero		1


	//   ....[7]....
        /*017c*/ 	.word	0x000007a0
        /*0180*/ 	.word	0x000000ff
        /*0184*/ 	.word	0x00000050
        /*0188*/ 	.short	0x0100
        /*018a*/ 	.byte	0x04
	.zero		1


	//   ....[8]....
        /*018c*/ 	.word	0x000007b0
        /*0190*/ 	.word	0x000000ff
        /*0194*/ 	.word	0x00000038
        /*0198*/ 	.short	0x0100
        /*019a*/ 	.byte	0x04
	.zero		1


	//   ....[9]....
        /*019c*/ 	.word	0x000007c0
        /*01a0*/ 	.word	0x000000ff
        /*01a4*/ 	.word	0x00000058
        /*01a8*/ 	.short	0x0100
        /*01aa*/ 	.byte	0x04
	.zero		1


	//   ....[10]....
        /*01ac*/ 	.word	0x000007d0
        /*01b0*/ 	.word	0x000000ff
        /*01b4*/ 	.word	0x00000040
        /*01b8*/ 	.short	0x0100
        /*01ba*/ 	.byte	0x04
	.zero		1


	//   ....[11]....
        /*01bc*/ 	.word	0x000007e0
        /*01c0*/ 	.word	0x000000ff
        /*01c4*/ 	.word	0x00000060
        /*01c8*/ 	.short	0x0100
        /*01ca*/ 	.byte	0x04
	.zero		1


	//   ....[12]....
        /*01cc*/ 	.word	0x000007f0
        /*01d0*/ 	.word	0x000000ff
        /*01d4*/ 	.word	0x00000048
        /*01d8*/ 	.short	0x0100
        /*01da*/ 	.byte	0x04
	.zero		1


	//   ....[13]....
        /*01dc*/ 	.word	0x00000800
        /*01e0*/ 	.word	0x000000ff
        /*01e4*/ 	.word	0x00000068
        /*01e8*/ 	.short	0x0100
        /*01ea*/ 	.byte	0x04
	.zero		1


	//   ....[14]....
        /*01ec*/ 	.word	0x000008f0
        /*01f0*/ 	.word	0x000000ff
        /*01f4*/ 	.word	0x00000070
        /*01f8*/ 	.short	0x0100
        /*01fa*/ 	.byte	0x06
	.zero		1


	//   ....[15]....
        /*01fc*/ 	.word	0x00000900
        /*0200*/ 	.word	0x000000ff
        /*0204*/ 	.word	0x00000078
        /*0208*/ 	.short	0x0100
        /*020a*/ 	.byte	0x06
	.zero		1


	//   ....[16]....
        /*020c*/ 	.word	0x00000a40
        /*0210*/ 	.word	0x000000ff
        /*0214*/ 	.word	0x00000080
        /*0218*/ 	.short	0x0100
        /*021a*/ 	.byte	0x06
	.zero		1


	//   ....[17]....
        /*021c*/ 	.word	0x00000a50
        /*0220*/ 	.word	0x000000ff
        /*0224*/ 	.word	0x00000090
        /*0228*/ 	.short	0x0100
        /*022a*/ 	.byte	0x06
	.zero		1


	//   ....[18]....
        /*022c*/ 	.word	0x00000a60
        /*0230*/ 	.word	0x000000ff
        /*0234*/ 	.word	0x00000088
        /*0238*/ 	.short	0x0100
        /*023a*/ 	.byte	0x06
	.zero		1


	//   ....[19]....
        /*023c*/ 	.word	0x00000a70
        /*0240*/ 	.word	0x000000ff
        /*0244*/ 	.word	0x00000098
        /*0248*/ 	.short	0x0100
        /*024a*/ 	.byte	0x06
	.zero		1


	//   ....[20]....
        /*024c*/ 	.word	0x00000ba0
        /*0250*/ 	.word	0x000000ff
        /*0254*/ 	.word	0x000000a0
        /*0258*/ 	.short	0x0100
        /*025a*/ 	.byte	0x04
	.zero		1


	//   ....[21]....
        /*025c*/ 	.word	0x00000bb0
        /*0260*/ 	.word	0x000000ff
        /*0264*/ 	.word	0x000000c0
        /*0268*/ 	.short	0x0100
        /*026a*/ 	.byte	0x04
	.zero		1


	//   ....[22]....
        /*026c*/ 	.word	0x00000bc0
        /*0270*/ 	.word	0x000000ff
        /*0274*/ 	.word	0x000000a8
        /*0278*/ 	.short	0x0100
        /*027a*/ 	.byte	0x04
	.zero		1


	//   ....[23]....
        /*027c*/ 	.word	0x00000bd0
        /*0280*/ 	.word	0x000000ff
        /*0284*/ 	.word	0x000000c8
        /*0288*/ 	.short	0x0100
        /*028a*/ 	.byte	0x04
	.zero		1


	//   ....[24]....
        /*028c*/ 	.word	0x00000be0
        /*0290*/ 	.word	0x000000ff
        /*0294*/ 	.word	0x000000b0
        /*0298*/ 	.short	0x0100
        /*029a*/ 	.byte	0x04
	.zero		1


	//   ....[25]....
        /*029c*/ 	.word	0x00000bf0
        /*02a0*/ 	.word	0x000000ff
        /*02a4*/ 	.word	0x000000d0
        /*02a8*/ 	.short	0x0100
        /*02aa*/ 	.byte	0x04
	.zero		1


	//   ....[26]....
        /*02ac*/ 	.word	0x00000c00
        /*02b0*/ 	.word	0x000000ff
        /*02b4*/ 	.word	0x000000b8
        /*02b8*/ 	.short	0x0100
        /*02ba*/ 	.byte	0x04
	.zero		1


	//   ....[27]....
        /*02bc*/ 	.word	0x00000c10
        /*02c0*/ 	.word	0x000000ff
        /*02c4*/ 	.word	0x000000d8
        /*02c8*/ 	.short	0x0100
        /*02ca*/ 	.byte	0x04
	.zero		1


	//   ....[28]....
        /*02cc*/ 	.word	0x00000d00
        /*02d0*/ 	.word	0x000000ff
        /*02d4*/ 	.word	0x000000e0
        /*02d8*/ 	.short	0x0100
        /*02da*/ 	.byte	0x04
	.zero		1


	//   ....[29]....
        /*02dc*/ 	.word	0x00000d10
        /*02e0*/ 	.word	0x000000ff
        /*02e4*/ 	.word	0x000000f0
        /*02e8*/ 	.short	0x0100
        /*02ea*/ 	.byte	0x04
	.zero		1


	//   ....[30]....
        /*02ec*/ 	.word	0x00000d20
        /*02f0*/ 	.word	0x000000ff
        /*02f4*/ 	.word	0x000000e8
        /*02f8*/ 	.short	0x0100
        /*02fa*/ 	.byte	0x04
	.zero		1


	//   ....[31]....
        /*02fc*/ 	.word	0x00000d30
        /*0300*/ 	.word	0x000000ff
        /*0304*/ 	.word	0x000000f8
        /*0308*/ 	.short	0x0100
        /*030a*/ 	.byte	0x04
	.zero		1


	//   ....[32]....
        /*030c*/ 	.word	0x000019b0
        /*0310*/ 	.word	0x00000000
        /*0314*/ 	.word	0x000000f0
        /*0318*/ 	.short	0x010a
        /*031a*/ 	.byte	0xff
	.zero		1


	//   ....[33]....
        /*031c*/ 	.word	0x000019e0
        /*0320*/ 	.word	0x00000000
        /*0324*/ 	.word	0x000000e0
        /*0328*/ 	.short	0x0101
        /*032a*/ 	.byte	0xff
	.zero		1


	//   ....[34]....
        /*032c*/ 	.word	0x00001ac0
        /*0330*/ 	.word	0x000000ff
        /*0334*/ 	.word	0x00000018
        /*0338*/ 	.short	0x010a
        /*033a*/ 	.byte	0x04
	.zero		1


	//   ....[35]....
        /*033c*/ 	.word	0x00001b40
        /*0340*/ 	.word	0x000000ff
        /*0344*/ 	.word	0x00000018
        /*0348*/ 	.short	0x010a
        /*034a*/ 	.byte	0x21
	.zero		1


	//   ....[36]....
        /*034c*/ 	.word	0x00001c80
        /*0350*/ 	.word	0x000000ff
        /*0354*/ 	.word	0x00000018
        /*0358*/ 	.short	0x010a
        /*035a*/ 	.byte	0x04
	.zero		1


	//   ....[37]....
        /*035c*/ 	.word	0x00001f30
        /*0360*/ 	.word	0x000000ff
        /*0364*/ 	.word	0x00000078
        /*0368*/ 	.short	0x0101
        /*036a*/ 	.byte	0x15
	.zero		1


	//   ....[38]....
        /*036c*/ 	.word	0x00001f50
        /*0370*/ 	.word	0x000000ff
        /*0374*/ 	.word	0x00000018
        /*0378*/ 	.short	0x010a
        /*037a*/ 	.byte	0x04
	.zero		1


	//   ....[39]....
        /*037c*/ 	.word	0x00001fd0
        /*0380*/ 	.word	0x000000ff
        /*0384*/ 	.word	0x00000018
        /*0388*/ 	.short	0x010a
        /*038a*/ 	.byte	0x21
	.zero		1


	//   ....[40]....
        /*038c*/ 	.word	0x00002110
        /*0390*/ 	.word	0x000000ff
        /*0394*/ 	.word	0x00000018
        /*0398*/ 	.short	0x010a
        /*039a*/ 	.byte	0x04
	.zero		1


	//   ....[41]....
        /*039c*/ 	.word	0x000023d0
        /*03a0*/ 	.word	0x00000003
        /*03a4*/ 	.word	0x00000080
        /*03a8*/ 	.short	0x010a
        /*03aa*/ 	.byte	0xff
	.zero		1


	//   ....[42]....
        /*03ac*/ 	.word	0x00002520
        /*03b0*/ 	.word	0x00000000
        /*03b4*/ 	.word	0x00000000
        /*03b8*/ 	.short	0x0101
        /*03ba*/ 	.byte	0xff
	.zero		1


	//   ....[43]....
        /*03bc*/ 	.word	0x00002ad0
        /*03c0*/ 	.word	0x000000ff
        /*03c4*/ 	.word	0x00000000
        /*03c8*/ 	.short	0x010a
        /*03ca*/ 	.byte	0x04
	.zero		1


	//   ....[44]....
        /*03cc*/ 	.word	0x00002b60
        /*03d0*/ 	.word	0x000000ff
        /*03d4*/ 	.word	0x00000000
        /*03d8*/ 	.short	0x010a
        /*03da*/ 	.byte	0x05
	.zero		1


	//   ....[45]....
        /*03dc*/ 	.word	0x00002c00
        /*03e0*/ 	.word	0x00000000
        /*03e4*/ 	.word	0x00000000
        /*03e8*/ 	.short	0x010a
        /*03ea*/ 	.byte	0xff
	.zero		1


	//   ....[46]....
        /*03ec*/ 	.word	0x00002d20
        /*03f0*/ 	.word	0x00000002
        /*03f4*/ 	.word	0x000000e0
        /*03f8*/ 	.short	0x010a
        /*03fa*/ 	.byte	0xff
	.zero		1


	//   ....[47]....
        /*03fc*/ 	.word	0x00002d90
        /*0400*/ 	.word	0x00000002
        /*0404*/ 	.word	0x00000000
        /*0408*/ 	.short	0x0101
        /*040a*/ 	.byte	0xff
	.zero		1


	//   ....[48]....
        /*040c*/ 	.word	0x00002db0
        /*0410*/ 	.word	0x000000ff
        /*0414*/ 	.word	0x00000090
        /*0418*/ 	.short	0x010a
        /*041a*/ 	.byte	0x04
	.zero		1


	//   ....[49]....
        /*041c*/ 	.word	0x00002ed0
        /*0420*/ 	.word	0x00000002
        /*0424*/ 	.word	0x00000080
        /*0428*/ 	.short	0x010a
        /*042a*/ 	.byte	0xff
	.zero		1


	//   ....[50]....
        /*042c*/ 	.word	0x00002fd0
        /*0430*/ 	.word	0x00000002
        /*0434*/ 	.word	0x00000000
        /*0438*/ 	.short	0x0101
        /*043a*/ 	.byte	0xff
	.zero		1


	//   ....[51]....
        /*043c*/ 	.word	0x00003060
        /*0440*/ 	.word	0x000000ff
        /*0444*/ 	.word	0x00000090
        /*0448*/ 	.short	0x0106
        /*044a*/ 	.byte	0x04
	.zero		1


	//   ....[52]....
        /*044c*/ 	.word	0x00003080
        /*0450*/ 	.word	0x000000ff
        /*0454*/ 	.word	0x00000090
        /*0458*/ 	.short	0x010a
        /*045a*/ 	.byte	0x04
	.zero		1


	//   ....[53]....
        /*045c*/ 	.word	0x00003110
        /*0460*/ 	.word	0x000000ff
        /*0464*/ 	.word	0x00000090
        /*0468*/ 	.short	0x0106
        /*046a*/ 	.byte	0x07
	.zero		1


	//   ....[54]....
        /*046c*/ 	.word	0x00003150
        /*0470*/ 	.word	0x00000000
        /*0474*/ 	.word	0x00000090
        /*0478*/ 	.short	0x010a
        /*047a*/ 	.byte	0xff
	.zero		1


	//   ....[55]....
        /*047c*/ 	.word	0x00003720
        /*0480*/ 	.word	0x00000000
        /*0484*/ 	.word	0x00000080
        /*0488*/ 	.short	0x010a
        /*048a*/ 	.byte	0xff
	.zero		1


	//   ....[56]....
        /*048c*/ 	.word	0x00003820
        /*0490*/ 	.word	0x00000003
        /*0494*/ 	.word	0x00000000
        /*0498*/ 	.short	0x0101
        /*049a*/ 	.byte	0xff
	.zero		1


	//   ....[57]....
        /*049c*/ 	.word	0x00003830
        /*04a0*/ 	.word	0x000000ff
        /*04a4*/ 	.word	0x00000000
        /*04a8*/ 	.short	0x010a
        /*04aa*/ 	.byte	0x04
	.zero		1


	//   ....[58]....
        /*04ac*/ 	.word	0x000038b0
        /*04b0*/ 	.word	0x000000ff
        /*04b4*/ 	.word	0x000000c0
        /*04b8*/ 	.short	0x010a
        /*04ba*/ 	.byte	0x2e
	.zero		1


	//   ....[59]....
        /*04bc*/ 	.word	0x00003990
        /*04c0*/ 	.word	0x000000ff
        /*04c4*/ 	.word	0x00000000
        /*04c8*/ 	.short	0x010a
        /*04ca*/ 	.byte	0x07
	.zero		1


	//   ....[60]....
        /*04cc*/ 	.word	0x00003ad0
        /*04d0*/ 	.word	0x000000ff
        /*04d4*/ 	.word	0x00000000
        /*04d8*/ 	.short	0x010a
        /*04da*/ 	.byte	0x04
	.zero		1


	//   ....[61]....
        /*04dc*/ 	.word	0x00003ea0
        /*04e0*/ 	.word	0x000000ff
        /*04e4*/ 	.word	0x00000000
        /*04e8*/ 	.short	0x010a
        /*04ea*/ 	.byte	0x04
	.zero		1


	//   ....[62]....
        /*04ec*/ 	.word	0x00003f30
        /*04f0*/ 	.word	0x000000ff
        /*04f4*/ 	.word	0x00000000
        /*04f8*/ 	.short	0x010a
        /*04fa*/ 	.byte	0x05
	.zero		1


	//   ....[63]....
        /*04fc*/ 	.word	0x00003fc0
        /*0500*/ 	.word	0x000000ff
        /*0504*/ 	.word	0x00000000
        /*0508*/ 	.short	0x010a
        /*050a*/ 	.byte	0x05
	.zero		1


	//   ....[64]....
        /*050c*/ 	.word	0x00004050
        /*0510*/ 	.word	0x000000ff
        /*0514*/ 	.word	0x00000000
        /*0518*/ 	.short	0x010a
        /*051a*/ 	.byte	0x04
	.zero		1


	//   ....[65]....
        /*051c*/ 	.word	0x00004520
        /*0520*/ 	.word	0x0000000c
        /*0524*/ 	.word	0x00000080
        /*0528*/ 	.short	0x010a
        /*052a*/ 	.byte	0xff
	.zero		1


	//   ....[66]....
        /*052c*/ 	.word	0x00004690
        /*0530*/ 	.word	0x00000000
        /*0534*/ 	.word	0x00000000
        /*0538*/ 	.short	0x0101
        /*053a*/ 	.byte	0xff
	.zero		1


	//   ....[67]....
        /*053c*/ 	.word	0x00004b20
        /*0540*/ 	.word	0x000000ff
        /*0544*/ 	.word	0x00000078
        /*0548*/ 	.short	0x010a
        /*054a*/ 	.byte	0x15
	.zero		1


	//   ....[68]....
        /*054c*/ 	.word	0x00004ca0
        /*0550*/ 	.word	0x000000ff
        /*0554*/ 	.word	0x00000050
        /*0558*/ 	.short	0x010a
        /*055a*/ 	.byte	0x15
	.zero		1


	//   ....[69]....
        /*055c*/ 	.word	0x00004e20
        /*0560*/ 	.word	0x000000ff
        /*0564*/ 	.word	0x00000030
        /*0568*/ 	.short	0x010b
        /*056a*/ 	.byte	0x15
	.zero		1


	//   ....[70]....
        /*056c*/ 	.word	0x00004e30
        /*0570*/ 	.word	0x000000ff
        /*0574*/ 	.word	0x00000000
        /*0578*/ 	.short	0x0101
        /*057a*/ 	.byte	0x06
	.zero		1


	//   ....[71]....
        /*057c*/ 	.word	0x00004e40
        /*0580*/ 	.word	0x000000ff
        /*0584*/ 	.word	0x00000058
        /*0588*/ 	.short	0x010a
        /*058a*/ 	.byte	0x15
	.zero		1


	//   ....[72]....
        /*058c*/ 	.word	0x00004fa0
        /*0590*/ 	.word	0x000000ff
        /*0594*/ 	.word	0x00000038
        /*0598*/ 	.short	0x010b
        /*059a*/ 	.byte	0x15
	.zero		1


	//   ....[73]....
        /*059c*/ 	.word	0x00004fb0
        /*05a0*/ 	.word	0x000000ff
        /*05a4*/ 	.word	0x00000000
        /*05a8*/ 	.short	0x0101
        /*05aa*/ 	.byte	0x06
	.zero		1


	//   ....[74]....
        /*05ac*/ 	.word	0x00004fc0
        /*05b0*/ 	.word	0x000000ff
        /*05b4*/ 	.word	0x00000060
        /*05b8*/ 	.short	0x010a
        /*05ba*/ 	.byte	0x15
	.zero		1


	//   ....[75]....
        /*05bc*/ 	.word	0x00005110
        /*05c0*/ 	.word	0x000000ff
        /*05c4*/ 	.word	0x00000040
        /*05c8*/ 	.short	0x010b
        /*05ca*/ 	.byte	0x15
	.zero		1


	//   ....[76]....
        /*05cc*/ 	.word	0x00005120
        /*05d0*/ 	.word	0x000000ff
        /*05d4*/ 	.word	0x00000000
        /*05d8*/ 	.short	0x0101
        /*05da*/ 	.byte	0x06
	.zero		1


	//   ....[77]....
        /*05dc*/ 	.word	0x00005130
        /*05e0*/ 	.word	0x000000ff
        /*05e4*/ 	.word	0x00000068
        /*05e8*/ 	.short	0x010a
        /*05ea*/ 	.byte	0x15
	.zero		1


	//   ....[78]....
        /*05ec*/ 	.word	0x00005320
        /*05f0*/ 	.word	0x000000ff
        /*05f4*/ 	.word	0x00000048
        /*05f8*/ 	.short	0x010b
        /*05fa*/ 	.byte	0x15
	.zero		1


	//   ....[79]....
        /*05fc*/ 	.word	0x00005330
        /*0600*/ 	.word	0x000000ff
        /*0604*/ 	.word	0x00000000
        /*0608*/ 	.short	0x0101
        /*060a*/ 	.byte	0x25
	.zero		1


	//   ....[80]....
        /*060c*/ 	.word	0x00005360
        /*0610*/ 	.word	0x000000ff
        /*0614*/ 	.word	0x00000050
        /*0618*/ 	.short	0x010a
        /*061a*/ 	.byte	0x15
	.zero		1


	//   ....[81]....
        /*061c*/ 	.word	0x00005380
        /*0620*/ 	.word	0x000000ff
        /*0624*/ 	.word	0x00000058
        /*0628*/ 	.short	0x010a
        /*062a*/ 	.byte	0x15
	.zero		1


	//   ....[82]....
        /*062c*/ 	.word	0x000053a0
        /*0630*/ 	.word	0x000000ff
        /*0634*/ 	.word	0x00000060
        /*0638*/ 	.short	0x010a
        /*063a*/ 	.byte	0x15
	.zero		1


	//   ....[83]....
        /*063c*/ 	.word	0x000053e0
        /*0640*/ 	.word	0x00000000
        /*0644*/ 	.word	0x00000068
        /*0648*/ 	.short	0x010a
        /*064a*/ 	.byte	0xff
	.zero		1


	//   ....[84]....
        /*064c*/ 	.word	0x00005730
        /*0650*/ 	.word	0x00000003
        /*0654*/ 	.word	0x00000080
        /*0658*/ 	.short	0x010a
        /*065a*/ 	.byte	0xff
	.zero		1


	//   ....[85]....
        /*065c*/ 	.word	0x000058b0
        /*0660*/ 	.word	0x00000000
        /*0664*/ 	.word	0x00000000
        /*0668*/ 	.short	0x0101
        /*066a*/ 	.byte	0xff
	.zero		1


	//   ....[86]....
        /*066c*/ 	.word	0x00006400
        /*0670*/ 	.word	0x000000ff
        /*0674*/ 	.word	0x00000030
        /*0678*/ 	.short	0x010a
        /*067a*/ 	.byte	0x2c
	.zero		1


	//   ....[87]....
        /*067c*/ 	.word	0x00006440
        /*0680*/ 	.word	0x0000001a
        /*0684*/ 	.word	0x000000a0
        /*0688*/ 	.short	0x010a
        /*068a*/ 	.byte	0xff
	.zero		1


	//   ....[88]....
        /*068c*/ 	.word	0x00006550
        /*0690*/ 	.word	0x000000ff
        /*0694*/ 	.word	0x00000030
        /*0698*/ 	.short	0x010a
        /*069a*/ 	.byte	0x2c
	.zero		1


	//   ....[89]....
        /*069c*/ 	.word	0x00006630
        /*06a0*/ 	.word	0x0000001a
        /*06a4*/ 	.word	0x000000a0
        /*06a8*/ 	.short	0x010a
        /*06aa*/ 	.byte	0xff
	.zero		1


	//   ....[90]....
        /*06ac*/ 	.word	0x00006d60
        /*06b0*/ 	.word	0x00000000
        /*06b4*/ 	.word	0x00000000
        /*06b8*/ 	.short	0x0101
        /*06ba*/ 	.byte	0xff
	.zero		1


	//   ....[91]....
        /*06bc*/ 	.word	0x00006d70
        /*06c0*/ 	.word	0x00000002
        /*06c4*/ 	.word	0x00000030
        /*06c8*/ 	.short	0x010a
        /*06ca*/ 	.byte	0xff
	.zero		1


	//   ....[92]....
        /*06cc*/ 	.word	0x00006e30
        /*06d0*/ 	.word	0x00000002
        /*06d4*/ 	.word	0x00000030
        /*06d8*/ 	.short	0x010a
        /*06da*/ 	.byte	0xff
	.zero		1


	//   ....[93]....
        /*06dc*/ 	.word	0x000075f0
        /*06e0*/ 	.word	0x00000000
        /*06e4*/ 	.word	0x00000000
        /*06e8*/ 	.short	0x0101
        /*06ea*/ 	.byte	0xff
	.zero		1


	//   ....[94]....
        /*06ec*/ 	.word	0x00007610
        /*06f0*/ 	.word	0x00000002
        /*06f4*/ 	.word	0x00000030
        /*06f8*/ 	.short	0x010a
        /*06fa*/ 	.byte	0xff
	.zero		1


	//   ....[95]....
        /*06fc*/ 	.word	0x000076c0
        /*0700*/ 	.word	0x00000002
        /*0704*/ 	.word	0x00000030
        /*0708*/ 	.short	0x010a
        /*070a*/ 	.byte	0xff
	.zero		1


	//   ....[96]....
        /*070c*/ 	.word	0x00007e80
        /*0710*/ 	.word	0x00000000
        /*0714*/ 	.word	0x00000000
        /*0718*/ 	.short	0x0101
        /*071a*/ 	.byte	0xff
	.zero		1


	//   ....[97]....
        /*071c*/ 	.word	0x00007ea0
        /*0720*/ 	.word	0x00000003
        /*0724*/ 	.word	0x00000030
        /*0728*/ 	.short	0x010a
        /*072a*/ 	.byte	0xff
	.zero		1


	//   ....[98]....
        /*072c*/ 	.word	0x00007f50
        /*0730*/ 	.word	0x00000003
        /*0734*/ 	.word	0x00000030
        /*0738*/ 	.short	0x010a
        /*073a*/ 	.byte	0xff
	.zero		1


	//   ....[99]....
        /*073c*/ 	.word	0x000082f0
        /*0740*/ 	.word	0x000000ff
        /*0744*/ 	.word	0x00000000
        /*0748*/ 	.short	0x0101
        /*074a*/ 	.byte	0x04
	.zero		1


	//   ....[100]....
        /*074c*/ 	.word	0x00008770
        /*0750*/ 	.word	0x00000000
        /*0754*/ 	.word	0x00000000
        /*0758*/ 	.short	0x0101
        /*075a*/ 	.byte	0xff
	.zero		1


	//   ....[101]....
        /*075c*/ 	.word	0x00008a00
        /*0760*/ 	.word	0x000000ff
        /*0764*/ 	.word	0x00000000
        /*0768*/ 	.short	0x0101
        /*076a*/ 	.byte	0x04
	.zero		1


	//   ....[102]....
        /*076c*/ 	.word	0x00008a20
        /*0770*/ 	.word	0x00000000
        /*0774*/ 	.word	0x000000f0
        /*0778*/ 	.short	0x010a
        /*077a*/ 	.byte	0xff
	.zero		1


	//   ....[103]....
        /*077c*/ 	.word	0x00008a80
        /*0780*/ 	.word	0x00000000
        /*0784*/ 	.word	0x00000018
        /*0788*/ 	.short	0x010a
        /*078a*/ 	.byte	0xff
	.zero		1


	//   ....[104]....
        /*078c*/ 	.word	0x00008ae0
        /*0790*/ 	.word	0x00000000
        /*0794*/ 	.word	0x00000018
        /*0798*/ 	.short	0x010a
        /*079a*/ 	.byte	0xff
	.zero		1


	//   ....[105]....
        /*079c*/ 	.word	0x00008b30
        /*07a0*/ 	.word	0x00000003
        /*07a4*/ 	.word	0x00000080
        /*07a8*/ 	.short	0x010a
        /*07aa*/ 	.byte	0xff
	.zero		1


	//   ....[106]....
        /*07ac*/ 	.word	0x00008b90
        /*07b0*/ 	.word	0x00000000
        /*07b4*/ 	.word	0x00000000
        /*07b8*/ 	.short	0x010a
        /*07ba*/ 	.byte	0xff
	.zero		1


	//   ....[107]....
        /*07bc*/ 	.word	0x00008bf0
        /*07c0*/ 	.word	0x00000000
        /*07c4*/ 	.word	0x00000000
        /*07c8*/ 	.short	0x010a
        /*07ca*/ 	.byte	0xff
	.zero		1


	//   ....[108]....
        /*07cc*/ 	.word	0x00008c40
        /*07d0*/ 	.word	0x00000002
        /*07d4*/ 	.word	0x000000e0
        /*07d8*/ 	.short	0x010a
        /*07da*/ 	.byte	0xff
	.zero		1


	//   ....[109]....
        /*07dc*/ 	.word	0x00008ca0
        /*07e0*/ 	.word	0x00000002
        /*07e4*/ 	.word	0x00000090
        /*07e8*/ 	.short	0x010a
        /*07ea*/ 	.byte	0xff
	.zero		1


	//   ....[110]....
        /*07ec*/ 	.word	0x00008cf0
        /*07f0*/ 	.word	0x00000002
        /*07f4*/ 	.word	0x00000080
        /*07f8*/ 	.short	0x010a
        /*07fa*/ 	.byte	0xff
	.zero		1


	//   ....[111]....
        /*07fc*/ 	.word	0x00008d50
        /*0800*/ 	.word	0x00000000
        /*0804*/ 	.word	0x00000090
        /*0808*/ 	.short	0x010a
        /*080a*/ 	.byte	0xff
	.zero		1


	//   ....[112]....
        /*080c*/ 	.word	0x00008da0
        /*0810*/ 	.word	0x00000000
        /*0814*/ 	.word	0x00000080
        /*0818*/ 	.short	0x010a
        /*081a*/ 	.byte	0xff
	.zero		1


	//   ....[113]....
        /*081c*/ 	.word	0x00008e00
        /*0820*/ 	.word	0x00000002
        /*0824*/ 	.word	0x000000c0
        /*0828*/ 	.short	0x010a
        /*082a*/ 	.byte	0xff
	.zero		1


	//   ....[114]....
        /*082c*/ 	.word	0x00008e60
        /*0830*/ 	.word	0x00000000
        /*0834*/ 	.word	0x00000000
        /*0838*/ 	.short	0x010a
        /*083a*/ 	.byte	0xff
	.zero		1


	//   ....[115]....
        /*083c*/ 	.word	0x00008ec0
        /*0840*/ 	.word	0x00000000
        /*0844*/ 	.word	0x00000000
        /*0848*/ 	.short	0x010a
        /*084a*/ 	.byte	0xff
	.zero		1


	//   ....[116]....
        /*084c*/ 	.word	0x00008f20
        /*0850*/ 	.word	0x00000000
        /*0854*/ 	.word	0x00000000
        /*0858*/ 	.short	0x010a
        /*085a*/ 	.byte	0xff
	.zero		1


	//   ....[117]....
        /*085c*/ 	.word	0x00008f80
        /*0860*/ 	.word	0x00000000
        /*0864*/ 	.word	0x00000000
        /*0868*/ 	.short	0x010a
        /*086a*/ 	.byte	0xff
	.zero		1


	//   ....[118]....
        /*086c*/ 	.word	0x00008fe0
        /*0870*/ 	.word	0x00000000
        /*0874*/ 	.word	0x00000000
        /*0878*/ 	.short	0x010a
        /*087a*/ 	.byte	0xff
	.zero		1


	//   ....[119]....
        /*087c*/ 	.word	0x00009030
        /*0880*/ 	.word	0x0000000c
        /*0884*/ 	.word	0x00000080
        /*0888*/ 	.short	0x010a
        /*088a*/ 	.byte	0xff
	.zero		1


	//   ....[120]....
        /*088c*/ 	.word	0x00009090
        /*0890*/ 	.word	0x00000000
        /*0894*/ 	.word	0x00000078
        /*0898*/ 	.short	0x010a
        /*089a*/ 	.byte	0xff
	.zero		1


	//   ....[121]....
        /*089c*/ 	.word	0x000090f0
        /*08a0*/ 	.word	0x00000000
        /*08a4*/ 	.word	0x00000050
        /*08a8*/ 	.short	0x010a
        /*08aa*/ 	.byte	0xff
	.zero		1


	//   ....[122]....
        /*08ac*/ 	.word	0x00009150
        /*08b0*/ 	.word	0x00000000
        /*08b4*/ 	.word	0x00000058
        /*08b8*/ 	.short	0x010a
        /*08ba*/ 	.byte	0xff
	.zero		1


	//   ....[123]....
        /*08bc*/ 	.word	0x000091b0
        /*08c0*/ 	.word	0x00000000
        /*08c4*/ 	.word	0x00000060
        /*08c8*/ 	.short	0x010a
        /*08ca*/ 	.byte	0xff
	.zero		1


	//   ....[124]....
        /*08cc*/ 	.word	0x00009210
        /*08d0*/ 	.word	0x00000000
        /*08d4*/ 	.word	0x00000068
        /*08d8*/ 	.short	0x010a
        /*08da*/ 	.byte	0xff
	.zero		1


	//   ....[125]....
        /*08dc*/ 	.word	0x00009270
        /*08e0*/ 	.word	0x00000000
        /*08e4*/ 	.word	0x00000050
        /*08e8*/ 	.short	0x010a
        /*08ea*/ 	.byte	0xff
	.zero		1


	//   ....[126]....
        /*08ec*/ 	.word	0x000092d0
        /*08f0*/ 	.word	0x00000000
        /*08f4*/ 	.word	0x00000058
        /*08f8*/ 	.short	0x010a
        /*08fa*/ 	.byte	0xff
	.zero		1


	//   ....[127]....
        /*08fc*/ 	.word	0x00009330
        /*0900*/ 	.word	0x00000000
        /*0904*/ 	.word	0x00000060
        /*0908*/ 	.short	0x010a
        /*090a*/ 	.byte	0xff
	.zero		1


	//   ....[128]....
        /*090c*/ 	.word	0x00009380
        /*0910*/ 	.word	0x00000003
        /*0914*/ 	.word	0x00000080
        /*0918*/ 	.short	0x010a
        /*091a*/ 	.byte	0xff
	.zero		1


	//   ....[129]....
        /*091c*/ 	.word	0x000093e0
        /*0920*/ 	.word	0x00000000
        /*0924*/ 	.word	0x00000030
        /*0928*/ 	.short	0x010a
        /*092a*/ 	.byte	0xff
	.zero		1


	//   ....[130]....
        /*092c*/ 	.word	0x00009430
        /*0930*/ 	.word	0x0000001a
        /*0934*/ 	.word	0x000000a0
        /*0938*/ 	.short	0x010a
        /*093a*/ 	.byte	0xff
	.zero		1


	//   ....[131]....
        /*093c*/ 	.word	0x00009480
        /*0940*/ 	.word	0x00000002
        /*0944*/ 	.word	0x00000030
        /*0948*/ 	.short	0x010a
        /*094a*/ 	.byte	0xff
	.zero		1


	//   ....[132]....
        /*094c*/ 	.word	0x000094d0
        /*0950*/ 	.word	0x00000002
        /*0954*/ 	.word	0x00000030
        /*0958*/ 	.short	0x010a
        /*095a*/ 	.byte	0xff
	.zero		1


	//   ....[133]....
        /*095c*/ 	.word	0x00009520
        /*0960*/ 	.word	0x00000003
        /*0964*/ 	.word	0x00000030
        /*0968*/ 	.short	0x010a
        /*096a*/ 	.byte	0xff
	.zero		1


	//----- nvinfo : EIATTR_NUM_MBARRIERS
	.align		4
.L_47:
        /*096c*/ 	.byte	0x03, 0x38
        /*096e*/ 	.short	0x0020


	//----- nvinfo : EIATTR_EXIT_INSTR_OFFSETS
	.align		4
        /*0970*/ 	.byte	0x04, 0x1c
        /*0972*/ 	.short	(.L_49 - .L_48)


	//   ....[0]....
.L_48:
        /*0974*/ 	.word	0x00002c30


	//   ....[1]....
        /*0978*/ 	.word	0x00003120


	//   ....[2]....
        /*097c*/ 	.word	0x00003180


	//   ....[3]....
        /*0980*/ 	.word	0x000042b0


	//   ....[4]....
        /*0984*/ 	.word	0x00005410


	//   ....[5]....
        /*0988*/ 	.word	0x00005450


	//   ....[6]....
        /*098c*/ 	.word	0x000088f0


	//   ....[7]....
        /*0990*/ 	.word	0x00008970


	//   ....[8]....
        /*0994*/ 	.word	0x000089a0


	//   ....[9]....
        /*0998*/ 	.word	0x00008a10


	//----- nvinfo : EIATTR_MAX_THREADS
	.align		4
.L_49:
        /*099c*/ 	.byte	0x04, 0x05
        /*099e*/ 	.short	(.L_51 - .L_50)
.L_50:
        /*09a0*/ 	.word	0x00000100
        /*09a4*/ 	.word	0x00000001
        /*09a8*/ 	.word	0x00000001


	//----- nvinfo : EIATTR_CRS_STACK_SIZE
	.align		4
.L_51:
        /*09ac*/ 	.byte	0x04, 0x1e
        /*09ae*/ 	.short	(.L_53 - .L_52)
.L_52:
        /*09b0*/ 	.word	0x00000000


	//----- nvinfo : EIATTR_CBANK_PARAM_SIZE
	.align		4
.L_53:
        /*09b4*/ 	.byte	0x03, 0x19
        /*09b6*/ 	.short	0x0800


	//----- nvinfo : EIATTR_PARAM_CBANK
	.align		4
        /*09b8*/ 	.byte	0x04, 0x0a
        /*09ba*/ 	.short	(.L_55 - .L_54)
	.align		4
.L_54:
        /*09bc*/ 	.word	index@(.nv.constant0._ZN7cutlass13device_kernelINS_4gemm6kernel13GemmUniversalIN4cute5tupleIJiiiiEEENS1_10collective13CollectiveMmaINS1_35MainloopSm100TmaUmmaWarpSpecializedILi3ELi2ELi4ENS5_IJNS4_1CILi2EEESB_NSA_ILi1EEEEEEEENS5_IJNSA_ILi64EEENSA_ILi128EEESG_EEENS_6half_tENS5_IJlSC_lEEESI_SJ_NS4_8TiledMMAINS4_8MMA_AtomIJNS4_20SM100_MMA_F16BF16_SSISI_SI_fLi64ELi128ELNS4_4UMMA5MajorE0ELSO_0ELNSN_7ScaleInE0ELSP_0EEEEEENS4_6LayoutINS5_IJSC_SC_SC_EEENS5_IJNSA_ILi0EEESU_SU_EEEEENS5_IJNS4_10UnderscoreESX_SX_EEEEENS4_23SM90_TMA_LOAD_MULTICASTENS4_14ComposedLayoutINS4_7SwizzleILi3ELi4ELi3EEENS4_18smem_ptr_flag_bitsILi16EEENSS_INS5_IJNSA_ILi8EEESF_EEENS5_IJSF_SC_EEEEEEEvNS4_8identityES10_S1A_vS1B_EENS_8epilogue10collective18CollectiveEpilogueINS1D_23Sm100TmaWarpSpecializedILi4ELi2ELi16ELb1ELb0EEEJSH_NS5_IJNSS_ISF_SC_EENSS_INSA_ILi32EEESC_EEEEESI_SJ_SI_SJ_NS1D_6fusion15FusionCallbacksIS1H_NS1M_17LinearCombinationISI_fSI_fLNS_15FloatRoundStyleE2EEESH_S1L_JEEENS4_5SM1004TMEM4LOAD26SM100_TMEM_LOAD_16dp256b4xENS4_13SM90_TMA_LOADENS11_INS12_ILi2ELi4ELi3EEES15_NSS_INS5_IJS16_S1J_EEENS5_IJS1J_SC_EEEEEEENS4_17SM75_U32x4_LDSM_NENS4_14SM90_TMA_STOREES21_NS4_17SM90_U32x4_STSM_NENS4_39AutoVectorizingCopyWithAssumedAlignmentILi128EEEEEEvvEEEEvNT_6ParamsE)
        /*09c0*/ 	.short	0x0380
        /*09c2*/ 	.short	0x0800


	//----- nvinfo : EIATTR_SW_WAR
	.align		4
.L_55:
        /*09c4*/ 	.byte	0x04, 0x36
        /*09c6*/ 	.short	(.L_57 - .L_56)
.L_56:
        /*09c8*/ 	.word	0x00000008
.L_57:


//--------------------- .nv.callgraph             --------------------------
	.section	.nv.callgraph,"",@"SHT_CUDA_CALLGRAPH"
	.align	4
	.sectionentsize	8
	.align		4
        /*0000*/ 	.word	0x00000000
	.align		4
        /*0004*/ 	.word	0xffffffff
	.align		4
        /*0008*/ 	.word	index@(_ZN7cutlass13device_kernelINS_4gemm6kernel13GemmUniversalIN4cute5tupleIJiiiiEEENS1_10collective13CollectiveMmaINS1_35MainloopSm100TmaUmmaWarpSpecializedILi3ELi2ELi4ENS5_IJNS4_1CILi2EEESB_NSA_ILi1EEEEEEEENS5_IJNSA_ILi64EEENSA_ILi128EEESG_EEENS_6half_tENS5_IJlSC_lEEESI_SJ_NS4_8TiledMMAINS4_8MMA_AtomIJNS4_20SM100_MMA_F16BF16_SSISI_SI_fLi64ELi128ELNS4_4UMMA5MajorE0ELSO_0ELNSN_7ScaleInE0ELSP_0EEEEEENS4_6LayoutINS5_IJSC_SC_SC_EEENS5_IJNSA_ILi0EEESU_SU_EEEEENS5_IJNS4_10UnderscoreESX_SX_EEEEENS4_23SM90_TMA_LOAD_MULTICASTENS4_14ComposedLayoutINS4_7SwizzleILi3ELi4ELi3EEENS4_18smem_ptr_flag_bitsILi16EEENSS_INS5_IJNSA_ILi8EEESF_EEENS5_IJSF_SC_EEEEEEEvNS4_8identityES10_S1A_vS1B_EENS_8epilogue10collective18CollectiveEpilogueINS1D_23Sm100TmaWarpSpecializedILi4ELi2ELi16ELb1ELb0EEEJSH_NS5_IJNSS_ISF_SC_EENSS_INSA_ILi32EEESC_EEEEESI_SJ_SI_SJ_NS1D_6fusion15FusionCallbacksIS1H_NS1M_17LinearCombinationISI_fSI_fLNS_15FloatRoundStyleE2EEESH_S1L_JEEENS4_5SM1004TMEM4LOAD26SM100_TMEM_LOAD_16dp256b4xENS4_13SM90_TMA_LOADENS11_INS12_ILi2ELi4ELi3EEES15_NSS_INS5_IJS16_S1J_EEENS5_IJS1J_SC_EEEEEEENS4_17SM75_U32x4_LDSM_NENS4_14SM90_TMA_STOREES21_NS4_17SM90_U32x4_STSM_NENS4_39AutoVectorizingCopyWithAssumedAlignmentILi128EEEEEEvvEEEEvNT_6ParamsE)
	.align		4
        /*000c*/ 	.word	index@(__assertfail)
	.align		4
        /*0010*/ 	.word	0x00000000
	.align		4
        /*0014*/ 	.word	0xfffffffe
	.align		4
        /*0018*/ 	.word	0x00000000
	.align		4
        /*001c*/ 	.word	0xfffffffd
	.align		4
        /*0020*/ 	.word	0x00000000
	.align		4
        /*0024*/ 	.word	0xfffffffc


//--------------------- .nv.constant4             --------------------------
	.section	.nv.constant4,"a",@progbits
	.align	8
	.align		8
.nv.constant4:
        /*0000*/ 	.dword	__assertfail
	.align		8
        /*0008*/ 	.dword	__unnamed_1
	.align		8
        /*0010*/ 	.dword	__unnamed_2
	.align		8
        /*0018*/ 	.dword	_ZN39_INTERNAL_67b93b39_4_k_cu_581fc0d1_76624cuda3std3__45__cpo5beginE
	.align		8
        /*0020*/ 	.dword	_ZN39_INTERNAL_67b93b39_4_k_cu_581fc0d1_76624cuda3std3__45__cpo3endE
	.align		8
        /*0028*/ 	.dword	_ZN39_INTERNAL_67b93b39_4_k_cu_581fc0d1_76624cuda3std3__45__cpo6cbeginE
	.align		8
        /*0030*/ 	.dword	_ZN39_INTERNAL_67b93b39_4_k_cu_581fc0d1_76624cuda3std3__45__cpo4cendE
	.align		8
        /*0038*/ 	.dword	_ZN39_INTERNAL_67b93b39_4_k_cu_581fc0d1_76624cuda3std3__441_GLOBAL__N__67b93b39_4_k_cu_581fc0d1_76626ignoreE
	.align		8
        /*0040*/ 	.dword	_ZN39_INTERNAL_67b93b39_4_k_cu_581fc0d1_76624cuda3std3__419piecewise_constructE
	.align		8
        /*0048*/ 	.dword	_ZN39_INTERNAL_67b93b39_4_k_cu_581fc0d1_76624cuda3std3__48in_placeE
	.align		8
        /*0050*/ 	.dword	_ZN39_INTERNAL_67b93b39_4_k_cu_581fc0d1_76624cuda3std6ranges3__45__cpo4swapE
	.align		8
        /*0058*/ 	.dword	_ZN39_INTERNAL_67b93b39_4_k_cu_581fc0d1_76624cuda3std6ranges3__45__cpo9iter_moveE
	.align		8
        /*0060*/ 	.dword	_ZN39_INTERNAL_67b93b39_4_k_cu_581fc0d1_76624cute7productE
	.align		8
        /*0068*/ 	.dword	_ZN39_INTERNAL_67b93b39_4_k_cu_581fc0d1_76624cute1_E
	.align		8
        /*0070*/ 	.dword	$str$25
	.align		8
        /*0078*/ 	.dword	$str$26
	.align		8
        /*0080*/ 	.dword	$str$27
	.align		8
        /*0088*/ 	.dword	$str$28


//--------------------- .text._ZN7cutlass13device_kernelINS_4gemm6kernel13GemmUniversalIN4cute5tupleIJiiiiEEENS1_10collective13CollectiveMmaINS1_35MainloopSm100TmaUmmaWarpSpecializedILi3ELi2ELi4ENS5_IJNS4_1CILi2EEESB_NSA_ILi1EEEEEEEENS5_IJNSA_ILi64EEENSA_ILi128EEESG_EEENS_6half_tENS5_IJlSC_lEEESI_SJ_NS4_8TiledMMAINS4_8MMA_AtomIJNS4_20SM100_MMA_F16BF16_SSISI_SI_fLi64ELi128ELNS4_4UMMA5MajorE0ELSO_0ELNSN_7ScaleInE0ELSP_0EEEEEENS4_6LayoutINS5_IJSC_SC_SC_EEENS5_IJNSA_ILi0EEESU_SU_EEEEENS5_IJNS4_10UnderscoreESX_SX_EEEEENS4_23SM90_TMA_LOAD_MULTICASTENS4_14ComposedLayoutINS4_7SwizzleILi3ELi4ELi3EEENS4_18smem_ptr_flag_bitsILi16EEENSS_INS5_IJNSA_ILi8EEESF_EEENS5_IJSF_SC_EEEEEEEvNS4_8identityES10_S1A_vS1B_EENS_8epilogue10collective18CollectiveEpilogueINS1D_23Sm100TmaWarpSpecializedILi4ELi2ELi16ELb1ELb0EEEJSH_NS5_IJNSS_ISF_SC_EENSS_INSA_ILi32EEESC_EEEEESI_SJ_SI_SJ_NS1D_6fusion15FusionCallbacksIS1H_NS1M_17LinearCombinationISI_fSI_fLNS_15FloatRoundStyleE2EEESH_S1L_JEEENS4_5SM1004TMEM4LOAD26SM100_TMEM_LOAD_16dp256b4xENS4_13SM90_TMA_LOADENS11_INS12_ILi2ELi4ELi3EEES15_NSS_INS5_IJS16_S1J_EEENS5_IJS1J_SC_EEEEEEENS4_17SM75_U32x4_LDSM_NENS4_14SM90_TMA_STOREES21_NS4_17SM90_U32x4_STSM_NENS4_39AutoVectorizingCopyWithAssumedAlignmentILi128EEEEEEvvEEEEvNT_6ParamsE --------------------------
	.section	.text._ZN7cutlass13device_kernelINS_4gemm6kernel13GemmUniversalIN4cute5tupleIJiiiiEEENS1_10collective13CollectiveMmaINS1_35MainloopSm100TmaUmmaWarpSpecializedILi3ELi2ELi4ENS5_IJNS4_1CILi2EEESB_NSA_ILi1EEEEEEEENS5_IJNSA_ILi64EEENSA_ILi128EEESG_EEENS_6half_tENS5_IJlSC_lEEESI_SJ_NS4_8TiledMMAINS4_8MMA_AtomIJNS4_20SM100_MMA_F16BF16_SSISI_SI_fLi64ELi128ELNS4_4UMMA5MajorE0ELSO_0ELNSN_7ScaleInE0ELSP_0EEEEEENS4_6LayoutINS5_IJSC_SC_SC_EEENS5_IJNSA_ILi0EEESU_SU_EEEEENS5_IJNS4_10UnderscoreESX_SX_EEEEENS4_23SM90_TMA_LOAD_MULTICASTENS4_14ComposedLayoutINS4_7SwizzleILi3ELi4ELi3EEENS4_18smem_ptr_flag_bitsILi16EEENSS_INS5_IJNSA_ILi8EEESF_EEENS5_IJSF_SC_EEEEEEEvNS4_8identityES10_S1A_vS1B_EENS_8epilogue10collective18CollectiveEpilogueINS1D_23Sm100TmaWarpSpecializedILi4ELi2ELi16ELb1ELb0EEEJSH_NS5_IJNSS_ISF_SC_EENSS_INSA_ILi32EEESC_EEEEESI_SJ_SI_SJ_NS1D_6fusion15FusionCallbacksIS1H_NS1M_17LinearCombinationISI_fSI_fLNS_15FloatRoundStyleE2EEESH_S1L_JEEENS4_5SM1004TMEM4LOAD26SM100_TMEM_LOAD_16dp256b4xENS4_13SM90_TMA_LOADENS11_INS12_ILi2ELi4ELi3EEES15_NSS_INS5_IJS16_S1J_EEENS5_IJS1J_SC_EEEEEEENS4_17SM75_U32x4_LDSM_NENS4_14SM90_TMA_STOREES21_NS4_17SM90_U32x4_STSM_NENS4_39AutoVectorizingCopyWithAssumedAlignmentILi128EEEEEEvvEEEEvNT_6ParamsE,"ax",@progbits
	.align	128
.text._ZN7cutlass13device_kernelINS_4gemm6kernel13GemmUniversalIN4cute5tupleIJiiiiEEENS1_10collective13CollectiveMmaINS1_35MainloopSm100TmaUmmaWarpSpecializedILi3ELi2ELi4ENS5_IJNS4_1CILi2EEESB_NSA_ILi1EEEEEEEENS5_IJNSA_ILi64EEENSA_ILi128EEESG_EEENS_6half_tENS5_IJlSC_lEEESI_SJ_NS4_8TiledMMAINS4_8MMA_AtomIJNS4_20SM100_MMA_F16BF16_SSISI_SI_fLi64ELi128ELNS4_4UMMA5MajorE0ELSO_0ELNSN_7ScaleInE0ELSP_0EEEEEENS4_6LayoutINS5_IJSC_SC_SC_EEENS5_IJNSA_ILi0EEESU_SU_EEEEENS5_IJNS4_10UnderscoreESX_SX_EEEEENS4_23SM90_TMA_LOAD_MULTICASTENS4_14ComposedLayoutINS4_7SwizzleILi3ELi4ELi3EEENS4_18smem_ptr_flag_bitsILi16EEENSS_INS5_IJNSA_ILi8EEESF_EEENS5_IJSF_SC_EEEEEEEvNS4_8identityES10_S1A_vS1B_EENS_8epilogue10collective18CollectiveEpilogueINS1D_23Sm100TmaWarpSpecializedILi4ELi2ELi16ELb1ELb0EEEJSH_NS5_IJNSS_ISF_SC_EENSS_INSA_ILi32EEESC_EEEEESI_SJ_SI_SJ_NS1D_6fusion15FusionCallbacksIS1H_NS1M_17LinearCombinationISI_fSI_fLNS_15FloatRoundStyleE2EEESH_S1L_JEEENS4_5SM1004TMEM4LOAD26SM100_TMEM_LOAD_16dp256b4xENS4_13SM90_TMA_LOADENS11_INS12_ILi2ELi4ELi3EEES15_NSS_INS5_IJS16_S1J_EEENS5_IJS1J_SC_EEEEEEENS4_17SM75_U32x4_LDSM_NENS4_14SM90_TMA_STOREES21_NS4_17SM90_U32x4_STSM_NENS4_39AutoVectorizingCopyWithAssumedAlignmentILi128EEEEEEvvEEEEvNT_6ParamsE:
        .type           _ZN7cutlass13device_kernelINS_4gemm6kernel13GemmUniversalIN4cute5tupleIJiiiiEEENS1_10collective13CollectiveMmaINS1_35MainloopSm100TmaUmmaWarpSpecializedILi3ELi2ELi4ENS5_IJNS4_1CILi2EEESB_NSA_ILi1EEEEEEEENS5_IJNSA_ILi64EEENSA_ILi128EEESG_EEENS_6half_tENS5_IJlSC_lEEESI_SJ_NS4_8TiledMMAINS4_8MMA_AtomIJNS4_20SM100_MMA_F16BF16_SSISI_SI_fLi64ELi128ELNS4_4UMMA5MajorE0ELSO_0ELNSN_7ScaleInE0ELSP_0EEEEEENS4_6LayoutINS5_IJSC_SC_SC_EEENS5_IJNSA_ILi0EEESU_SU_EEEEENS5_IJNS4_10UnderscoreESX_SX_EEEEENS4_23SM90_TMA_LOAD_MULTICASTENS4_14ComposedLayoutINS4_7SwizzleILi3ELi4ELi3EEENS4_18smem_ptr_flag_bitsILi16EEENSS_INS5_IJNSA_ILi8EEESF_EEENS5_IJSF_SC_EEEEEEEvNS4_8identityES10_S1A_vS1B_EENS_8epilogue10collective18CollectiveEpilogueINS1D_23Sm100TmaWarpSpecializedILi4ELi2ELi16ELb1ELb0EEEJSH_NS5_IJNSS_ISF_SC_EENSS_INSA_ILi32EEESC_EEEEESI_SJ_SI_SJ_NS1D_6fusion15FusionCallbacksIS1H_NS1M_17LinearCombinationISI_fSI_fLNS_15FloatRoundStyleE2EEESH_S1L_JEEENS4_5SM1004TMEM4LOAD26SM100_TMEM_LOAD_16dp256b4xENS4_13SM90_TMA_LOADENS11_INS12_ILi2ELi4ELi3EEES15_NSS_INS5_IJS16_S1J_EEENS5_IJS1J_SC_EEEEEEENS4_17SM75_U32x4_LDSM_NENS4_14SM90_TMA_STOREES21_NS4_17SM90_U32x4_STSM_NENS4_39AutoVectorizingCopyWithAssumedAlignmentILi128EEEEEEvvEEEEvNT_6ParamsE,@function
        .size           _ZN7cutlass13device_kernelINS_4gemm6kernel13GemmUniversalIN4cute5tupleIJiiiiEEENS1_10collective13CollectiveMmaINS1_35MainloopSm100TmaUmmaWarpSpecializedILi3ELi2ELi4ENS5_IJNS4_1CILi2EEESB_NSA_ILi1EEEEEEEENS5_IJNSA_ILi64EEENSA_ILi128EEESG_EEENS_6half_tENS5_IJlSC_lEEESI_SJ_NS4_8TiledMMAINS4_8MMA_AtomIJNS4_20SM100_MMA_F16BF16_SSISI_SI_fLi64ELi128ELNS4_4UMMA5MajorE0ELSO_0ELNSN_7ScaleInE0ELSP_0EEEEEENS4_6LayoutINS5_IJSC_SC_SC_EEENS5_IJNSA_ILi0EEESU_SU_EEEEENS5_IJNS4_10UnderscoreESX_SX_EEEEENS4_23SM90_TMA_LOAD_MULTICASTENS4_14ComposedLayoutINS4_7SwizzleILi3ELi4ELi3EEENS4_18smem_ptr_flag_bitsILi16EEENSS_INS5_IJNSA_ILi8EEESF_EEENS5_IJSF_SC_EEEEEEEvNS4_8identityES10_S1A_vS1B_EENS_8epilogue10collective18CollectiveEpilogueINS1D_23Sm100TmaWarpSpecializedILi4ELi2ELi16ELb1ELb0EEEJSH_NS5_IJNSS_ISF_SC_EENSS_INSA_ILi32EEESC_EEEEESI_SJ_SI_SJ_NS1D_6fusion15FusionCallbacksIS1H_NS1M_17LinearCombinationISI_fSI_fLNS_15FloatRoundStyleE2EEESH_S1L_JEEENS4_5SM1004TMEM4LOAD26SM100_TMEM_LOAD_16dp256b4xENS4_13SM90_TMA_LOADENS11_INS12_ILi2ELi4ELi3EEES15_NSS_INS5_IJS16_S1J_EEENS5_IJS1J_SC_EEEEEEENS4_17SM75_U32x4_LDSM_NENS4_14SM90_TMA_STOREES21_NS4_17SM90_U32x4_STSM_NENS4_39AutoVectorizingCopyWithAssumedAlignmentILi128EEEEEEvvEEEEvNT_6ParamsE,(.L_x_184 - _ZN7cutlass13device_kernelINS_4gemm6kernel13GemmUniversalIN4cute5tupleIJiiiiEEENS1_10collective13CollectiveMmaINS1_35MainloopSm100TmaUmmaWarpSpecializedILi3ELi2ELi4ENS5_IJNS4_1CILi2EEESB_NSA_ILi1EEEEEEEENS5_IJNSA_ILi64EEENSA_ILi128EEESG_EEENS_6half_tENS5_IJlSC_lEEESI_SJ_NS4_8TiledMMAINS4_8MMA_AtomIJNS4_20SM100_MMA_F16BF16_SSISI_SI_fLi64ELi128ELNS4_4UMMA5MajorE0ELSO_0ELNSN_7ScaleInE0ELSP_0EEEEEENS4_6LayoutINS5_IJSC_SC_SC_EEENS5_IJNSA_ILi0EEESU_SU_EEEEENS5_IJNS4_10UnderscoreESX_SX_EEEEENS4_23SM90_TMA_LOAD_MULTICASTENS4_14ComposedLayoutINS4_7SwizzleILi3ELi4ELi3EEENS4_18smem_ptr_flag_bitsILi16EEENSS_INS5_IJNSA_ILi8EEESF_EEENS5_IJSF_SC_EEEEEEEvNS4_8identityES10_S1A_vS1B_EENS_8epilogue10collective18CollectiveEpilogueINS1D_23Sm100TmaWarpSpecializedILi4ELi2ELi16ELb1ELb0EEEJSH_NS5_IJNSS_ISF_SC_EENSS_INSA_ILi32EEESC_EEEEESI_SJ_SI_SJ_NS1D_6fusion15FusionCallbacksIS1H_NS1M_17LinearCombinationISI_fSI_fLNS_15FloatRoundStyleE2EEESH_S1L_JEEENS4_5SM1004TMEM4LOAD26SM100_TMEM_LOAD_16dp256b4xENS4_13SM90_TMA_LOADENS11_INS12_ILi2ELi4ELi3EEES15_NSS_INS5_IJS16_S1J_EEENS5_IJS1J_SC_EEEEEEENS4_17SM75_U32x4_LDSM_NENS4_14SM90_TMA_STOREES21_NS4_17SM90_U32x4_STSM_NENS4_39AutoVectorizingCopyWithAssumedAlignmentILi128EEEEEEvvEEEEvNT_6ParamsE)
        .other          _ZN7cutlass13device_kernelINS_4gemm6kernel13GemmUniversalIN4cute5tupleIJiiiiEEENS1_10collective13CollectiveMmaINS1_35MainloopSm100TmaUmmaWarpSpecializedILi3ELi2ELi4ENS5_IJNS4_1CILi2EEESB_NSA_ILi1EEEEEEEENS5_IJNSA_ILi64EEENSA_ILi128EEESG_EEENS_6half_tENS5_IJlSC_lEEESI_SJ_NS4_8TiledMMAINS4_8MMA_AtomIJNS4_20SM100_MMA_F16BF16_SSISI_SI_fLi64ELi128ELNS4_4UMMA5MajorE0ELSO_0ELNSN_7ScaleInE0ELSP_0EEEEEENS4_6LayoutINS5_IJSC_SC_SC_EEENS5_IJNSA_ILi0EEESU_SU_EEEEENS5_IJNS4_10UnderscoreESX_SX_EEEEENS4_23SM90_TMA_LOAD_MULTICASTENS4_14ComposedLayoutINS4_7SwizzleILi3ELi4ELi3EEENS4_18smem_ptr_flag_bitsILi16EEENSS_INS5_IJNSA_ILi8EEESF_EEENS5_IJSF_SC_EEEEEEEvNS4_8identityES10_S1A_vS1B_EENS_8epilogue10collective18CollectiveEpilogueINS1D_23Sm100TmaWarpSpecializedILi4ELi2ELi16ELb1ELb0EEEJSH_NS5_IJNSS_ISF_SC_EENSS_INSA_ILi32EEESC_EEEEESI_SJ_SI_SJ_NS1D_6fusion15FusionCallbacksIS1H_NS1M_17LinearCombinationISI_fSI_fLNS_15FloatRoundStyleE2EEESH_S1L_JEEENS4_5SM1004TMEM4LOAD26SM100_TMEM_LOAD_16dp256b4xENS4_13SM90_TMA_LOADENS11_INS12_ILi2ELi4ELi3EEES15_NSS_INS5_IJS16_S1J_EEENS5_IJS1J_SC_EEEEEEENS4_17SM75_U32x4_LDSM_NENS4_14SM90_TMA_STOREES21_NS4_17SM90_U32x4_STSM_NENS4_39AutoVectorizingCopyWithAssumedAlignmentILi128EEEEEEvvEEEEvNT_6ParamsE,@"STO_CUDA_ENTRY STV_DEFAULT"
_ZN7cutlass13device_kernelINS_4gemm6kernel13GemmUniversalIN4cute5tupleIJiiiiEEENS1_10collective13CollectiveMmaINS1_35MainloopSm100TmaUmmaWarpSpecializedILi3ELi2ELi4ENS5_IJNS4_1CILi2EEESB_NSA_ILi1EEEEEEEENS5_IJNSA_ILi64EEENSA_ILi128EEESG_EEENS_6half_tENS5_IJlSC_lEEESI_SJ_NS4_8TiledMMAINS4_8MMA_AtomIJNS4_20SM100_MMA_F16BF16_SSISI_SI_fLi64ELi128ELNS4_4UMMA5MajorE0ELSO_0ELNSN_7ScaleInE0ELSP_0EEEEEENS4_6LayoutINS5_IJSC_SC_SC_EEENS5_IJNSA_ILi0EEESU_SU_EEEEENS5_IJNS4_10UnderscoreESX_SX_EEEEENS4_23SM90_TMA_LOAD_MULTICASTENS4_14ComposedLayoutINS4_7SwizzleILi3ELi4ELi3EEENS4_18smem_ptr_flag_bitsILi16EEENSS_INS5_IJNSA_ILi8EEESF_EEENS5_IJSF_SC_EEEEEEEvNS4_8identityES10_S1A_vS1B_EENS_8epilogue10collective18CollectiveEpilogueINS1D_23Sm100TmaWarpSpecializedILi4ELi2ELi16ELb1ELb0EEEJSH_NS5_IJNSS_ISF_SC_EENSS_INSA_ILi32EEESC_EEEEESI_SJ_SI_SJ_NS1D_6fusion15FusionCallbacksIS1H_NS1M_17LinearCombinationISI_fSI_fLNS_15FloatRoundStyleE2EEESH_S1L_JEEENS4_5SM1004TMEM4LOAD26SM100_TMEM_LOAD_16dp256b4xENS4_13SM90_TMA_LOADENS11_INS12_ILi2ELi4ELi3EEES15_NSS_INS5_IJS16_S1J_EEENS5_IJS1J_SC_EEEEEEENS4_17SM75_U32x4_LDSM_NENS4_14SM90_TMA_STOREES21_NS4_17SM90_U32x4_STSM_NENS4_39AutoVectorizingCopyWithAssumedAlignmentILi128EEEEEEvvEEEEvNT_6ParamsE:
[----:B------:R-:W1:Y:S01]  /*0000*/  LDC R1, c[0x0][0x37c] ;  /* 0x0000df00ff017b82 */ /* 0x000e620000000800 */
[----:B------:R-:W2:Y:S01]  /*0010*/  S2R R56, SR_TID.X ;  /* 0x0000000000387919 */ /* 0x000ea20000002100 */
[----:B------:R-:W3:Y:S01]  /*0020*/  LDCU.64 UR8, c[0x0][0x890] ;  /* 0x00011200ff0877ac */ /* 0x000ee20008000a00 */
[----:B------:R-:W-:Y:S02]  /*0030*/  PRMT R45, RZ, 0x7610, R45 ;  /* 0x00007610ff2d7816 */ /* 0x000fe4000000002d */
[----:B------:R-:W-:Y:S01]  /*0040*/  ELECT P4, URZ, PT ;  /* 0x0000000000ff782f */ /* 0x000fe20003880000 */
[----:B---3--:R-:W-:-:S04]  /*0050*/  UISETP.NE.U32.AND UP0, UPT, UR8, URZ, UPT ;  /* 0x000000ff0800728c */ /* 0x008fc8000bf05070 */
[----:B------:R-:W-:Y:S01]  /*0060*/  UISETP.NE.AND.EX UP0, UPT, UR9, URZ, UPT, UP0 ;  /* 0x000000ff0900728c */ /* 0x000fe2000bf05300 */
[----:B--2---:R-:W-:-:S05]  /*0070*/  SHF.R.U32.HI R46, RZ, 0x5, R56 ;  /* 0x00000005ff2e7819 */ /* 0x004fca0000011638 */
[----:B------:R-:W2:Y:S02]  /*0080*/  SHFL.IDX PT, R0, R46, RZ, 0x1f ;  /* 0x00001fff2e007589 */ /* 0x000ea400000e0000 */
[----:B--2---:R-:W-:Y:S01]  /*0090*/  R2UR UR17, R0 ;  /* 0x00000000001172ca */ /* 0x004fe200000e0000 */
[----:B-1----:R-:W-:-:S14]  /*00a0*/  BRA.U UP0, `(.L_x_0) ;  /* 0x0000000100307547 */ /* 0x002fdc000b800000 */
[----:B------:R-:W1:Y:S02]  /*00b0*/  LDCU.64 UR4, c[0x0][0x888] ;  /* 0x00011100ff0477ac */ /* 0x000e640008000a00 */
[----:B-1----:R-:W-:-:S04]  /*00c0*/  UISETP.NE.U32.AND UP0, UPT, UR4, URZ, UPT ;  /* 0x000000ff0400728c */ /* 0x002fc8000bf05070 */
[----:B------:R-:W-:-:S09]  /*00d0*/  UISETP.NE.AND.EX UP0, UPT, UR5, URZ, UPT, UP0 ;  /* 0x000000ff0500728c */ /* 0x000fd2000bf05300 */
[----:B------:R-:W-:Y:S05]  /*00e0*/  BRA.U !UP0, `(.L_x_1) ;  /* 0x0000000108147547 */ /* 0x000fea000b800000 */
[----:B------:R-:W1:Y:S01]  /*00f0*/  LDC.64 R2, c[0x0][0x888] ;  /* 0x00022200ff027b82 */ /* 0x000e620000000a00 */
[----:B------:R-:W1:Y:S02]  /*0100*/  LDCU.64 UR4, c[0x0][0x358] ;  /* 0x00006b00ff0477ac */ /* 0x000e640008000a00 */
[----:B-1----:R1:W5:Y:S01]  /*0110*/  LDG.E R27, desc[UR4][R2.64] ;  /* 0x00000004021b7981 */ /* 0x002362000c1e1900 */
[----:B------:R-:W-:Y:S01]  /*0120*/  HFMA2 R45, -RZ, RZ, 0, 5.9604644775390625e-08 ;  /* 0x00000001ff2d7431 */ /* 0x000fe200000001ff */
[----:B------:R-:W-:Y:S05]  /*0130*/  BRA `(.L_x_0) ;  /* 0x00000000000c7947 */ /* 0x000fea0003800000 */
.L_x_1:
[----:B------:R-:W1:Y:S01]  /*0140*/  LDCU UR4, c[0x0][0x880] ;  /* 0x00011000ff0477ac */ /* 0x000e620008000800 */
[----:B------:R-:W-:Y:S01]  /*0150*/  HFMA2 R45, -RZ, RZ, 0, 5.9604644775390625e-08 ;  /* 0x00000001ff2d7431 */ /* 0x000fe200000001ff */
[----:B-1----:R-:W-:-:S07]  /*0160*/  MOV R27, UR4 ;  /* 0x00000004001b7c02 */ /* 0x002fce0008000f00 */
.L_x_0:
[----:B------:R-:W2:Y:S02]  /*0170*/  LDCU.64 UR4, c[0x0][0x8b0] ;  /* 0x00011600ff0477ac */ /* 0x000ea40008000a00 */
[----:B--2---:R-:W-:-:S04]  /*0180*/  UISETP.NE.U32.AND UP0, UPT, UR4, URZ, UPT ;  /* 0x000000ff0400728c */ /* 0x004fc8000bf05070 */
[----:B------:R-:W-:-:S09]  /*0190*/  UISETP.NE.AND.EX UP0, UPT, UR5, URZ, UPT, UP0 ;  /* 0x000000ff0500728c */ /* 0x000fd2000bf05300 */
[----:B------:R-:W-:Y:S05]  /*01a0*/  BRA.U UP0, `(.L_x_2) ;  /* 0x0000000100287547 */ /* 0x000fea000b800000 */
[----:B------:R-:W2:Y:S02]  /*01b0*/  LDCU.64 UR4, c[0x0][0x8a8] ;  /* 0x00011500ff0477ac */ /* 0x000ea40008000a00 */
[----:B--2---:R-:W-:-:S04]  /*01c0*/  UISETP.NE.U32.AND UP0, UPT, UR4, URZ, UPT ;  /* 0x000000ff0400728c */ /* 0x004fc8000bf05070 */
[----:B------:R-:W-:-:S09]  /*01d0*/  UISETP.NE.AND.EX UP0, UPT, UR5, URZ, UPT, UP0 ;  /* 0x000000ff0500728c */ /* 0x000fd2000bf05300 */
[----:B------:R-:W-:Y:S05]  /*01e0*/  BRA.U !UP0, `(.L_x_3) ;  /* 0x0000000108107547 */ /* 0x000fea000b800000 */
[----:B------:R-:W2:Y:S01]  /*01f0*/  LDC.64 R24, c[0x0][0x8a8] ;  /* 0x00022a00ff187b82 */ /* 0x000ea20000000a00 */
[----:B------:R-:W2:Y:S02]  /*0200*/  LDCU.64 UR4, c[0x0][0x358] ;  /* 0x00006b00ff0477ac */ /* 0x000ea40008000a00 */
[----:B--2---:R2:W5:Y:S01]  /*0210*/  LDG.E R24, desc[UR4][R24.64] ;  /* 0x0000000418187981 */ /* 0x004562000c1e1900 */
[----:B------:R-:W-:Y:S05]  /*0220*/  BRA `(.L_x_2) ;  /* 0x0000000000087947 */ /* 0x000fea0003800000 */
.L_x_3:
[----:B------:R-:W2:Y:S02]  /*0230*/  LDCU UR4, c[0x0][0x8a0] ;  /* 0x00011400ff0477ac */ /* 0x000ea40008000800 */
[----:B--2---:R-:W-:Y:S02]  /*0240*/  MOV R24, UR4 ;  /* 0x0000000400187c02 */ /* 0x004fe40008000f00 */
.L_x_2:
[----:B------:R-:W-:Y:S01]  /*0250*/  IMAD.U32 R0, RZ, RZ, UR17 ;  /* 0x00000011ff007e24 */ /* 0x000fe2000f8e00ff */
[----:B------:R-:W-:Y:S04]  /*0260*/  BSSY.RECONVERGENT B0, `(.L_x_4) ;  /* 0x000000c000007945 */ /* 0x000fe80003800200 */
[C---:B------:R-:W-:Y:S02]  /*0270*/  ISETP.NE.OR P1, PT, R0.reuse, 0x1, !P4 ;  /* 0x000000010000780c */ /* 0x040fe40006725670 */
[----:B------:R-:W-:-:S11]  /*0280*/  ISETP.NE.OR P0, PT, R0, 0x3, !P4 ;  /* 0x000000030000780c */ /* 0x000fd60006705670 */
[----:B------:R-:W-:Y:S05]  /*0290*/  @P1 BRA `(.L_x_5) ;  /* 0x0000000000201947 */ /* 0x000fea0003800000 */
[----:B------:R-:W3:Y:S02]  /*02a0*/  LDCU.64 UR4, c[0x0][0x348] ;  /* 0x00006900ff0477ac */ /* 0x000ee40008000a00 */
[----:B---3--:R-:W-:Y:S02]  /*02b0*/  UIADD3 UR6, UP1, UPT, UR4, 0x80, URZ ;  /* 0x0000008004067890 */ /* 0x008fe4000ff3e0ff */
[----:B------:R-:W-:Y:S02]  /*02c0*/  UIADD3 UR4, UP0, UPT, UR4, 0x180, URZ ;  /* 0x0000018004047890 */ /* 0x000fe4000ff1e0ff */
[----:B------:R-:W-:Y:S02]  /*02d0*/  UIADD3.X UR7, UPT, UPT, URZ, UR5, URZ, UP1, !UPT ;  /* 0x00000005ff077290 */ /* 0x000fe40008ffe4ff */
[----:B------:R-:W-:-:S07]  /*02e0*/  UIADD3.X UR5, UPT, UPT, URZ, UR5, URZ, UP0, !UPT ;  /* 0x00000005ff057290 */ /* 0x000fce00087fe4ff */
[----:B------:R3:W-:Y:S02]  /*02f0*/  UTMACCTL.PF [UR6] ;  /* 0x00000000060079b9 */ /* 0x0007e40008040000 */
[----:B------:R3:W-:Y:S02]  /*0300*/  UTMACCTL.PF [UR4] ;  /* 0x00000000040079b9 */ /* 0x0007e40008040000 */
[----:B---3--:R-:W-:Y:S01]  /*0310*/  NOP ;  /* 0x0000000000007918 */ /* 0x008fe20000000000 */
.L_x_5:
[----:B------:R-:W-:Y:S05]  /*0320*/  BSYNC.RECONVERGENT B0 ;  /* 0x0000000000007941 */ /* 0x000fea0003800200 */
.L_x_4:
[----:B------:R-:W-:Y:S04]  /*0330*/  BSSY.RECONVERGENT B0, `(.L_x_6) ;  /* 0x000000a000007945 */ /* 0x000fe80003800200 */
        /* <DEDUP_REMOVED lines=9> */
.L_x_7:
[----:B------:R-:W-:Y:S05]  /*03d0*/  BSYNC.RECONVERGENT B0 ;  /* 0x0000000000007941 */ /* 0x000fea0003800200 */
.L_x_6:
[----:B------:R-:W3:Y:S01]  /*03e0*/  LDCU.64 UR4, c[0x0][0x888] ;  /* 0x00011100ff0477ac */ /* 0x000ee20008000a00 */
[----:B------:R-:W-:Y:S02]  /*03f0*/  UISETP.EQ.U32.AND UP1, UPT, UR8, URZ, UPT ;  /* 0x000000ff0800728c */ /* 0x000fe4000bf22070 */
[----:B------:R-:W-:Y:S02]  /*0400*/  UPLOP3.LUT UP3, UPT, UPT, UPT, UPT, 0x80, 0x8 ;  /* 0x000000000008789c */ /* 0x000fe40003f6f070 */
[----:B---3--:R-:W-:-:S04]  /*0410*/  UISETP.NE.U32.AND UP0, UPT, UR4, URZ, UPT ;  /* 0x000000ff0400728c */ /* 0x008fc8000bf05070 */
[----:B------:R-:W-:-:S04]  /*0420*/  UISETP.NE.AND.EX UP0, UPT, UR5, URZ, UPT, UP0 ;  /* 0x000000ff0500728c */ /* 0x000fc8000bf05300 */
[----:B------:R-:W-:-:S04]  /*0430*/  UISETP.EQ.OR.EX UP2, UPT, UR9, URZ, !UP0, UP1 ;  /* 0x000000ff0900728c */ /* 0x000fc8000c742710 */
[----:B------:R-:W-:-:S06]  /*0440*/  UP2UR UR4, UPR, URZ, 0x4 ;  /* 0x00000004ff047883 */ /* 0x000fcc0008000000 */
[----:B------:R-:W-:Y:S01]  /*0450*/  MOV R48, UR4 ;  /* 0x0000000400307c02 */ /* 0x000fe20008000f00 */
[----:B------:R-:W-:Y:S06]  /*0460*/  BRA.U !UP2, `(.L_x_8) ;  /* 0x000000010a207547 */ /* 0x000fec000b800000 */
[----:B------:R-:W-:Y:S01]  /*0470*/  UISETP.NE.U32.AND UP1, UPT, UR8, URZ, UPT ;  /* 0x000000ff0800728c */ /* 0x000fe2000bf25070 */
[----:B-----5:R-:W-:Y:S01]  /*0480*/  FSETP.NEU.AND P0, PT, R27, RZ, PT ;  /* 0x000000ff1b00720b */ /* 0x020fe20003f0d000 */
[----:B------:R-:W-:Y:S02]  /*0490*/  USEL UR4, URZ, 0xffffffff, UP0 ;  /* 0xffffffffff047887 */ /* 0x000fe40008000000 */
[----:B------:R-:W-:-:S10]  /*04a0*/  UISETP.NE.AND.EX UP1, UPT, UR9, URZ, UPT, UP1 ;  /* 0x000000ff0900728c */ /* 0x000fd4000bf25310 */
[----:B------:R-:W-:Y:S01]  /*04b0*/  VOTEU.ANY UP0, P0 ;  /* 0x0000000000ff7886 */ /* 0x000fe20000000100 */
[----:B------:R-:W-:-:S04]  /*04c0*/  @!UP1 USEL UR4, URZ, 0xffffffff, UP0 ;  /* 0xffffffffff049887 */ /* 0x000fc80008000000 */
[----:B------:R-:W-:-:S04]  /*04d0*/  ULOP3.LUT UR4, UR4, 0x1, URZ, 0xc0, !UPT ;  /* 0x0000000104047892 */ /* 0x000fc8000f8ec0ff */
[----:B------:R-:W-:-:S11]  /*04e0*/  UISETP.NE.U32.AND UP3, UPT, UR4, 0x1, UPT ;  /* 0x000000010400788c */ /* 0x000fd6000bf65070 */
.L_x_8:
[----:B-1----:R-:W1:Y:S01]  /*04f0*/  SHFL.IDX PT, R2, R46, RZ, 0x1f ;  /* 0x00001fff2e027589 */ /* 0x002e6200000e0000 */
[----:B------:R-:W-:-:S04]  /*0500*/  UISETP.NE.AND UP0, UPT, UR17, 0x2, UPT ;  /* 0x000000021100788c */ /* 0x000fc8000bf05270 */
[----:B------:R-:W-:Y:S01]  /*0510*/  USEL UR40, URZ, 0x1, UP0 ;  /* 0x00000001ff287887 */ /* 0x000fe20008000000 */
[----:B-1----:R-:W-:-:S13]  /*0520*/  ISETP.NE.AND P0, PT, R2, RZ, PT ;  /* 0x000000ff0200720c */ /* 0x002fda0003f05270 */
[----:B------:R-:W-:Y:S05]  /*0530*/  @P0 BRA `(.L_x_9) ;  /* 0x0000000000500947 */ /* 0x000fea0003800000 */
[----:B------:R-:W1:Y:S01]  /*0540*/  S2UR UR4, SR_CgaCtaId ;  /* 0x00000000000479c3 */ /* 0x000e620000008800 */
[----:B------:R-:W-:Y:S01]  /*0550*/  UMOV UR5, 0x400 ;  /* 0x0000040000057882 */ /* 0x000fe20000000000 */
[----:B------:R-:W-:Y:S01]  /*0560*/  UMOV UR8, 0x1 ;  /* 0x0000000100087882 */ /* 0x000fe20000000000 */
[----:B------:R-:W-:Y:S01]  /*0570*/  UMOV UR6, 0x3 ;  /* 0x0000000300067882 */ /* 0x000fe20000000000 */
[----:B------:R-:W-:-:S04]  /*0580*/  UIADD3 UR8, UPT, UPT, -UR8, 0x100000, URZ ;  /* 0x0010000008087890 */ /* 0x000fc8000fffe1ff */
[----:B------:R-:W-:Y:S02]  /*0590*/  USHF.L.U32 UR9, UR8, 0xb, URZ ;  /* 0x0000000b08097899 */ /* 0x000fe400080006ff */
[----:B------:R-:W-:Y:S02]  /*05a0*/  USHF.L.U32 UR8, UR8, 0x1, URZ ;  /* 0x0000000108087899 */ /* 0x000fe400080006ff */
[----:B------:R-:W-:-:S04]  /*05b0*/  UIADD3 UR6, UPT, UPT, -UR6, 0x100000, URZ ;  /* 0x0010000006067890 */ /* 0x000fc8000fffe1ff */
[----:B------:R-:W-:Y:S02]  /*05c0*/  USHF.L.U32 UR7, UR6, 0xb, URZ ;  /* 0x0000000b06077899 */ /* 0x000fe400080006ff */
[----:B------:R-:W-:Y:S01]  /*05d0*/  USHF.L.U32 UR6, UR6, 0x1, URZ ;  /* 0x0000000106067899 */ /* 0x000fe200080006ff */
[----:B------:R-:W-:Y:S01]  /*05e0*/  ELECT P0, URZ, PT ;  /* 0x0000000000ff782f */ /* 0x000fe20003800000 */
[----:B-1----:R-:W-:Y:S01]  /*05f0*/  ULEA UR4, UR4, UR5, 0x18 ;  /* 0x0000000504047291 */ /* 0x002fe2000f8ec0ff */
[----:B------:R-:W1:Y:S11]  /*0600*/  FENCE.VIEW.ASYNC.S ;  /* 0x00000000000073c6 */ /* 0x000e760000000000 */
[----:B-1----:R1:W3:Y:S01]  /*0610*/  SYNCS.EXCH.64 URZ, [UR4], UR8 ;  /* 0x0000000804ff75b2 */ /* 0x0022e20008000100 */
[----:B------:R1:W4:Y:S01]  /*0620*/  SYNCS.EXCH.64 URZ, [UR4+0x18], UR6 ;  /* 0x0000180604ff75b2 */ /* 0x0003220008000100 */
[----:B------:R1:W1:Y:S01]  /*0630*/  SYNCS.EXCH.64 URZ, [UR4+0x8], UR8 ;  /* 0x0000080804ff75b2 */ /* 0x0002620008000100 */
[----:B------:R1:W1:Y:S01]  /*0640*/  SYNCS.EXCH.64 URZ, [UR4+0x20], UR6 ;  /* 0x0000200604ff75b2 */ /* 0x0002620008000100 */
[----:B------:R1:W1:Y:S01]  /*0650*/  SYNCS.EXCH.64 URZ, [UR4+0x10], UR8 ;  /* 0x0000100804ff75b2 */ /* 0x0002620008000100 */
[----:B------:R1:W1:Y:S01]  /*0660*/  SYNCS.EXCH.64 URZ, [UR4+0x28], UR6 ;  /* 0x0000280604ff75b2 */ /* 0x0002620008000100 */
[----:B------:R-:W-:Y:S01]  /*0670*/  NOP ;  /* 0x0000000000007918 */ /* 0x000fe20000000000 */
.L_x_9:
[----:B------:R-:W2:Y:S01]  /*0680*/  SHFL.IDX PT, R2, R46, RZ, 0x1f ;  /* 0x00001fff2e027589 */ /* 0x000ea200000e0000 */
[----:B------:R-:W-:Y:S01]  /*0690*/  NOP ;  /* 0x0000000000007918 */ /* 0x000fe20000000000 */
[----:B--2---:R-:W-:-:S13]  /*06a0*/  ISETP.NE.AND P0, PT, R2, 0x1, PT ;  /* 0x000000010200780c */ /* 0x004fda0003f05270 */
[----:B------:R-:W-:Y:S05]  /*06b0*/  @P0 BRA `(.L_x_10) ;  /* 0x0000000000580947 */ /* 0x000fea0003800000 */
[----:B-1----:R-:W1:Y:S01]  /*06c0*/  S2UR UR4, SR_CgaCtaId ;  /* 0x00000000000479c3 */ /* 0x002e620000008800 */
        /* <DEDUP_REMOVED lines=12> */
[----:B-1----:R2:W1:Y:S01]  /*0790*/  SYNCS.EXCH.64 URZ, [UR4+0x30], UR8 ;  /* 0x0000300804ff75b2 */ /* 0x0024620008000100 */
[----:B------:R2:W1:Y:S01]  /*07a0*/  SYNCS.EXCH.64 URZ, [UR4+0x50], UR6 ;  /* 0x0000500604ff75b2 */ /* 0x0004620008000100 */
[----:B------:R2:W1:Y:S01]  /*07b0*/  SYNCS.EXCH.64 URZ, [UR4+0x38], UR8 ;  /* 0x0000380804ff75b2 */ /* 0x0004620008000100 */
[----:B------:R2:W1:Y:S01]  /*07c0*/  SYNCS.EXCH.64 URZ, [UR4+0x58], UR6 ;  /* 0x0000580604ff75b2 */ /* 0x0004620008000100 */
[----:B------:R2:W1:Y:S01]  /*07d0*/  SYNCS.EXCH.64 URZ, [UR4+0x40], UR8 ;  /* 0x0000400804ff75b2 */ /* 0x0004620008000100 */
[----:B------:R2:W1:Y:S01]  /*07e0*/  SYNCS.EXCH.64 URZ, [UR4+0x60], UR6 ;  /* 0x0000600604ff75b2 */ /* 0x0004620008000100 */
[----:B------:R2:W1:Y:S01]  /*07f0*/  SYNCS.EXCH.64 URZ, [UR4+0x48], UR8 ;  /* 0x0000480804ff75b2 */ /* 0x0004620008000100 */
[----:B------:R2:W1:Y:S02]  /*0800*/  SYNCS.EXCH.64 URZ, [UR4+0x68], UR6 ;  /* 0x0000680604ff75b2 */ /* 0x0004640008000100 */
[----:B--2---:R-:W-:Y:S01]  /*0810*/  NOP ;  /* 0x0000000000007918 */ /* 0x004fe20000000000 */
.L_x_10:
[----:B------:R-:W2:Y:S01]  /*0820*/  SHFL.IDX PT, R2, R46, RZ, 0x1f ;  /* 0x00001fff2e027589 */ /* 0x000ea200000e0000 */
[----:B------:R-:W-:Y:S01]  /*0830*/  NOP ;  /* 0x0000000000007918 */ /* 0x000fe20000000000 */
[----:B--2---:R-:W-:-:S13]  /*0840*/  ISETP.NE.AND P0, PT, R2, 0x3, PT ;  /* 0x000000030200780c */ /* 0x004fda0003f05270 */
[----:B------:R-:W-:Y:S05]  /*0850*/  @P0 BRA `(.L_x_11) ;  /* 0x0000000000300947 */ /* 0x000fea0003800000 */
[----:B-1----:R-:W1:Y:S01]  /*0860*/  S2UR UR4, SR_CgaCtaId ;  /* 0x00000000000479c3 */ /* 0x002e620000008800 */
[----:B------:R-:W-:Y:S01]  /*0870*/  UMOV UR6, 0x400 ;  /* 0x0000040000067882 */ /* 0x000fe20000000000 */
[----:B------:R-:W-:Y:S01]  /*0880*/  UMOV UR5, 0x20 ;  /* 0x0000002000057882 */ /* 0x000fe20000000000 */
[----:B------:R-:W-:Y:S01]  /*0890*/  ELECT P0, URZ, PT ;  /* 0x0000000000ff782f */ /* 0x000fe20003800000 */
[----:B-1----:R-:W-:Y:S02]  /*08a0*/  ULEA UR6, UR4, UR6, 0x18 ;  /* 0x0000000604067291 */ /* 0x002fe4000f8ec0ff */
[----:B------:R-:W-:-:S04]  /*08b0*/  UIADD3 UR4, UPT, UPT, -UR5, 0x100000, URZ ;  /* 0x0010000005047890 */ /* 0x000fc8000fffe1ff */
[----:B------:R-:W-:Y:S02]  /*08c0*/  USHF.L.U32 UR5, UR4, 0xb, URZ ;  /* 0x0000000b04057899 */ /* 0x000fe400080006ff */
[----:B------:R-:W-:Y:S01]  /*08d0*/  USHF.L.U32 UR4, UR4, 0x1, URZ ;  /* 0x0000000104047899 */ /* 0x000fe200080006ff */
[----:B------:R-:W1:Y:S11]  /*08e0*/  FENCE.VIEW.ASYNC.S ;  /* 0x00000000000073c6 */ /* 0x000e760000000000 */
[----:B-1----:R2:W1:Y:S01]  /*08f0*/  SYNCS.EXCH.64 URZ, [UR6+0x70], UR4 ;  /* 0x0000700406ff75b2 */ /* 0x0024620008000100 */
[----:B------:R2:W1:Y:S02]  /*0900*/  SYNCS.EXCH.64 URZ, [UR6+0x78], UR4 ;  /* 0x0000780406ff75b2 */ /* 0x0004640008000100 */
[----:B--2---:R-:W-:Y:S01]  /*0910*/  NOP ;  /* 0x0000000000007918 */ /* 0x004fe20000000000 */
.L_x_11:
[----:B------:R-:W2:Y:S01]  /*0920*/  SHFL.IDX PT, R2, R46, RZ, 0x1f ;  /* 0x00001fff2e027589 */ /* 0x000ea200000e0000 */
[----:B------:R-:W-:Y:S01]  /*0930*/  NOP ;  /* 0x0000000000007918 */ /* 0x000fe20000000000 */
[----:B--2---:R-:W-:-:S13]  /*0940*/  ISETP.NE.AND P0, PT, R2, 0x4, PT ;  /* 0x000000040200780c */ /* 0x004fda0003f05270 */
[----:B------:R-:W-:Y:S05]  /*0950*/  @P0 BRA `(.L_x_12) ;  /* 0x00000000004c0947 */ /* 0x000fea0003800000 */
[----:B-1----:R-:W1:Y:S01]  /*0960*/  S2UR UR6, SR_CgaCtaId ;  /* 0x00000000000679c3 */ /* 0x002e620000008800 */
[----:B------:R-:W-:Y:S01]  /*0970*/  UMOV UR4, 0x3a0 ;  /* 0x000003a000047882 */ /* 0x000fe20000000000 */
[----:B------:R-:W-:Y:S01]  /*0980*/  UMOV UR5, 0x400 ;  /* 0x0000040000057882 */ /* 0x000fe20000000000 */
[----:B------:R-:W-:Y:S01]  /*0990*/  USEL UR4, UR4, 0x320, UP3 ;  /* 0x0000032004047887 */ /* 0x000fe20009800000 */
[----:B------:R-:W-:Y:S01]  /*09a0*/  UMOV UR8, 0x1 ;  /* 0x0000000100087882 */ /* 0x000fe20000000000 */
[----:B------:R-:W-:Y:S01]  /*09b0*/  ELECT P0, URZ, PT ;  /* 0x0000000000ff782f */ /* 0x000fe20003800000 */
[----:B------:R-:W-:-:S04]  /*09c0*/  UIADD3 UR8, UPT, UPT, -UR8, 0x100000, URZ ;  /* 0x0010000008087890 */ /* 0x000fc8000fffe1ff */
[----:B------:R-:W-:Y:S02]  /*09d0*/  USHF.L.U32 UR9, UR8, 0xb, URZ ;  /* 0x0000000b08097899 */ /* 0x000fe400080006ff */
[----:B------:R-:W-:Y:S02]  /*09e0*/  USHF.L.U32 UR8, UR8, 0x1, URZ ;  /* 0x0000000108087899 */ /* 0x000fe400080006ff */
[----:B-1----:R-:W-:Y:S02]  /*09f0*/  ULEA UR6, UR6, UR5, 0x18 ;  /* 0x0000000506067291 */ /* 0x002fe4000f8ec0ff */
[----:B------:R-:W-:-:S04]  /*0a00*/  UIADD3 UR4, UPT, UPT, -UR4, 0x100000, URZ ;  /* 0x0010000004047890 */ /* 0x000fc8000fffe1ff */
[----:B------:R-:W-:Y:S02]  /*0a10*/  USHF.L.U32 UR5, UR4, 0xb, URZ ;  /* 0x0000000b04057899 */ /* 0x000fe400080006ff */
[----:B------:R-:W-:Y:S01]  /*0a20*/  USHF.L.U32 UR4, UR4, 0x1, URZ ;  /* 0x0000000104047899 */ /* 0x000fe200080006ff */
[----:B------:R-:W1:Y:S03]  /*0a30*/  FENCE.VIEW.ASYNC.S ;  /* 0x00000000000073c6 */ /* 0x000e660000000000 */
[----:B-1----:R2:W1:Y:S08]  /*0a40*/  SYNCS.EXCH.64 URZ, [UR6+0x80], UR8 ;  /* 0x0000800806ff75b2 */ /* 0x0024700008000100 */
[----:B------:R2:W1:Y:S01]  /*0a50*/  SYNCS.EXCH.64 URZ, [UR6+0x90], UR4 ;  /* 0x0000900406ff75b2 */ /* 0x0004620008000100 */
[----:B------:R2:W1:Y:S01]  /*0a60*/  SYNCS.EXCH.64 URZ, [UR6+0x88], UR8 ;  /* 0x0000880806ff75b2 */ /* 0x0004620008000100 */
[----:B------:R2:W1:Y:S02]  /*0a70*/  SYNCS.EXCH.64 URZ, [UR6+0x98], UR4 ;  /* 0x0000980406ff75b2 */ /* 0x0004640008000100 */
[----:B--2---:R-:W-:Y:S01]  /*0a80*/  NOP ;  /* 0x0000000000007918 */ /* 0x004fe20000000000 */
.L_x_12:
        /* <DEDUP_REMOVED lines=26> */
.L_x_13:
[----:B------:R-:W2:Y:S01]  /*0c30*/  SHFL.IDX PT, R2, R46, RZ, 0x1f ;  /* 0x00001fff2e027589 */ /* 0x000ea200000e0000 */
[----:B------:R-:W1:Y:S01]  /*0c40*/  S2UR UR52, SR_CgaCtaId ;  /* 0x00000000003479c3 */ /* 0x000e620000008800 */
[----:B------:R-:W-:Y:S01]  /*0c50*/  NOP ;  /* 0x0000000000007918 */ /* 0x000fe20000000000 */
[----:B--2---:R-:W-:-:S13]  /*0c60*/  ISETP.NE.AND P0, PT, R2, 0x3, PT ;  /* 0x000000030200780c */ /* 0x004fda0003f05270 */
[----:B-1----:R-:W-:Y:S05]  /*0c70*/  @P0 BRA `(.L_x_14) ;  /* 0x0000000000340947 */ /* 0x002fea0003800000 */
[----:B------:R-:W-:Y:S01]  /*0c80*/  UMOV UR4, 0x400 ;  /* 0x0000040000047882 */ /* 0x000fe20000000000 */
[----:B------:R-:W-:Y:S01]  /*0c90*/  UMOV UR6, 0x20 ;  /* 0x0000002000067882 */ /* 0x000fe20000000000 */
[----:B------:R-:W-:Y:S02]  /*0ca0*/  ULEA UR4, UR52, UR4, 0x18 ;  /* 0x0000000434047291 */ /* 0x000fe4000f8ec0ff */
[----:B------:R-:W-:-:S04]  /*0cb0*/  UIADD3 UR6, UPT, UPT, -UR6, 0x100000, URZ ;  /* 0x0010000006067890 */ /* 0x000fc8000fffe1ff */
[----:B------:R-:W-:Y:S02]  /*0cc0*/  USHF.L.U32 UR7, UR6, 0xb, URZ ;  /* 0x0000000b06077899 */ /* 0x000fe400080006ff */
[----:B------:R-:W-:Y:S01]  /*0cd0*/  USHF.L.U32 UR6, UR6, 0x1, URZ ;  /* 0x0000000106067899 */ /* 0x000fe200080006ff */
[----:B------:R-:W-:Y:S01]  /*0ce0*/  ELECT P0, URZ, PT ;  /* 0x0000000000ff782f */ /* 0x000fe20003800000 */
[----:B------:R-:W1:Y:S10]  /*0cf0*/  FENCE.VIEW.ASYNC.S ;  /* 0x00000000000073c6 */ /* 0x000e740000000000 */
[----:B-1----:R1:W2:Y:S01]  /*0d00*/  SYNCS.EXCH.64 URZ, [UR4+0xe0], UR6 ;  /* 0x0000e00604ff75b2 */ /* 0x0022a20008000100 */
[----:B------:R1:W1:Y:S01]  /*0d10*/  SYNCS.EXCH.64 URZ, [UR4+0xf0], UR6 ;  /* 0x0000f00604ff75b2 */ /* 0x0002620008000100 */
[----:B------:R1:W1:Y:S01]  /*0d20*/  SYNCS.EXCH.64 URZ, [UR4+0xe8], UR6 ;  /* 0x0000e80604ff75b2 */ /* 0x0002620008000100 */
[----:B------:R1:W1:Y:S01]  /*0d30*/  SYNCS.EXCH.64 URZ, [UR4+0xf8], UR6 ;  /* 0x0000f80604ff75b2 */ /* 0x0002620008000100 */
[----:B------:R-:W-:Y:S01]  /*0d40*/  NOP ;  /* 0x0000000000007918 */ /* 0x000fe20000000000 */
.L_x_14:
[----:B-1----:R-:W1:Y:S01]  /*0d50*/  LDCU UR4, c[0x0][0x36c] ;  /* 0x00006d80ff0477ac */ /* 0x002e620008000800 */
[----:B------:R-:W-:Y:S01]  /*0d60*/  ISETP.NE.OR P4, PT, R0, 0x2, !P4 ;  /* 0x000000020000780c */ /* 0x000fe20006785670 */
[----:B------:R-:W-:Y:S01]  /*0d70*/  NOP ;  /* 0x0000000000007918 */ /* 0x000fe20000000000 */
[----:B------:R-:W-:Y:S01]  /*0d80*/  LOP3.LUT R0, R56, 0x1f, RZ, 0xc0, !PT ;  /* 0x0000001f38007812 */ /* 0x000fe200078ec0ff */
[----:B------:R-:W-:Y:S02]  /*0d90*/  UISETP.NE.AND UP4, UPT, UR17, URZ, UPT ;  /* 0x000000ff1100728c */ /* 0x000fe4000bf85270 */
[----:B-1----:R-:W-:-:S09]  /*0da0*/  UISETP.EQ.U32.AND UP5, UPT, UR4, 0x1, UPT ;  /* 0x000000010400788c */ /* 0x002fd2000bfa2070 */
[----:B------:R-:W-:Y:S05]  /*0db0*/  BRA.U !UP5, `(.L_x_15) ;  /* 0x000000010d087547 */ /* 0x000fea000b800000 */
[----:B--234-:R-:W-:Y:S01]  /*0dc0*/  UCGABAR_ARV ;  /* 0x00000000000079c7 */ /* 0x01cfe20008000000 */
[----:B------:R-:W-:Y:S05]  /*0dd0*/  BRA `(.L_x_16) ;  /* 0x0000000000047947 */ /* 0x000fea0003800000 */
.L_x_15:
[----:B--234-:R-:W-:Y:S01]  /*0de0*/  NOP ;  /* 0x0000000000007918 */ /* 0x01cfe20000000000 */
.L_x_16:
[----:B------:R-:W1:Y:S01]  /*0df0*/  S2UR UR20, SR_CTAID.Y ;  /* 0x00000000001479c3 */ /* 0x000e620000002600 */
[----:B------:R-:W-:-:S05]  /*0e00*/  CS2R.32 R47, SR_CgaSize ;  /* 0x00000000002f7805 */ /* 0x000fca0000008a00 */
[----:B------:R-:W-:-:S05]  /*0e10*/  IMAD R47, R47, -0xa0, RZ ;  /* 0xffffff602f2f7824 */ /* 0x000fca00078e02ff */
[----:B------:R-:W-:-:S14]  /*0e20*/  R2UR UR4, R47 ;  /* 0x000000002f0472ca */ /* 0x000fdc00000e0000 */
[----:B------:R-:W2:Y:S01]  /*0e30*/  LDCU UR4, c[0x0][UR4+0x2b4] ;  /* 0x00005680040477ac */ /* 0x000ea20008000800 */
[----:B------:R-:W-:-:S05]  /*0e40*/  CS2R.32 R47, SR_CgaSize ;  /* 0x00000000002f7805 */ /* 0x000fca0000008a00 */
[----:B------:R-:W-:-:S05]  /*0e50*/  IMAD R47, R47, -0xa0, RZ ;  /* 0xffffff602f2f7824 */ /* 0x000fca00078e02ff */
[----:B------:R-:W-:-:S14]  /*0e60*/  R2UR UR5, R47 ;  /* 0x000000002f0572ca */ /* 0x000fdc00000e0000 */
[----:B------:R-:W3:Y:S01]  /*0e70*/  LDCU UR5, c[0x0][UR5+0x2b0] ;  /* 0x00005600050577ac */ /* 0x000ee20008000800 */
[----:B------:R-:W4:Y:S01]  /*0e80*/  S2UR UR16, SR_CTAID.X ;  /* 0x00000000001079c3 */ /* 0x000f220000002500 */
[----:B------:R-:W-:-:S05]  /*0e90*/  CS2R.32 R47, SR_CgaSize ;  /* 0x00000000002f7805 */ /* 0x000fca0000008a00 */
[----:B------:R-:W-:-:S05]  /*0ea0*/  IMAD R47, R47, -0xa0, RZ ;  /* 0xffffff602f2f7824 */ /* 0x000fca00078e02ff */
[----:B------:R-:W-:-:S14]  /*0eb0*/  R2UR UR7, R47 ;  /* 0x000000002f0772ca */ /* 0x000fdc00000e0000 */
[----:B------:R-:W3:Y:S01]  /*0ec0*/  LDCU UR7, c[0x0][UR7+0x2a4] ;  /* 0x00005480070777ac */ /* 0x000ee20008000800 */
[----:B------:R-:W-:-:S05]  /*0ed0*/  CS2R.32 R47, SR_CgaSize ;  /* 0x00000000002f7805 */ /* 0x000fca0000008a00 */
[----:B------:R-:W-:-:S05]  /*0ee0*/  IMAD R47, R47, -0xa0, RZ ;  /* 0xffffff602f2f7824 */ /* 0x000fca00078e02ff */
[----:B------:R-:W-:-:S14]  /*0ef0*/  R2UR UR63, R47 ;  /* 0x000000002f3f72ca */ /* 0x000fdc00000e0000 */
[----:B------:R-:W3:Y:S01]  /*0f00*/  LDCU UR63, c[0x0][UR63+0x2a0] ;  /* 0x000054003f3f77ac */ /* 0x000ee20008000800 */
[----:B------:R-:W-:Y:S02]  /*0f10*/  ULOP3.LUT UR55, UR52, 0x1, URZ, 0xc0, !UPT ;  /* 0x0000000134377892 */ /* 0x000fe4000f8ec0ff */
[----:B------:R-:W-:Y:S02]  /*0f20*/  USHF.R.U32.HI UR26, URZ, 0x1, UR52 ;  /* 0x00000001ff1a7899 */ /* 0x000fe40008011634 */
[----:B------:R-:W-:Y:S02]  /*0f30*/  UISETP.GT.U32.AND UP1, UPT, UR55, 0xffff, UPT ;  /* 0x0000ffff3700788c */ /* 0x000fe4000bf24070 */
[----:B------:R-:W-:Y:S01]  /*0f40*/  USHF.L.U32 UR38, UR52, 0xa, URZ ;  /* 0x0000000a34267899 */ /* 0x000fe200080006ff */
[----:B-1----:R-:W-:Y:S01]  /*0f50*/  I2FP.F32.U32 R2, UR20 ;  /* 0x0000001400027c45 */ /* 0x002fe20008201000 */
[----:B------:R-:W1:Y:S04]  /*0f60*/  LDCU UR21, c[0x0][0xb24] ;  /* 0x00016480ff1577ac */ /* 0x000e680008000800 */
[----:B--2---:R-:W-:Y:S01]  /*0f70*/  FMUL R2, R2, UR4 ;  /* 0x0000000402027c20 */ /* 0x004fe20008400000 */
[----:B------:R-:W-:Y:S01]  /*0f80*/  ULOP3.LUT UR4, UR52, 0x2, URZ, 0xc0, !UPT ;  /* 0x0000000234047892 */ /* 0x000fe2000f8ec0ff */
[----:B----4-:R-:W-:Y:S01]  /*0f90*/  I2FP.F32.U32 R3, UR16 ;  /* 0x0000001000037c45 */ /* 0x010fe20008201000 */
[----:B------:R-:W2:Y:S03]  /*0fa0*/  LDCU UR42, c[0x0][0xb24] ;  /* 0x00016480ff2a77ac */ /* 0x000ea60008000800 */
[----:B------:R-:W4:Y:S01]  /*0fb0*/  F2I.U32.TRUNC.NTZ R2, R2 ;  /* 0x0000000200027305 */ /* 0x000f22000020f000 */
[----:B---3--:R-:W-:Y:S01]  /*0fc0*/  FMUL R3, R3, UR5 ;  /* 0x0000000503037c20 */ /* 0x008fe20008400000 */
[----:B------:R-:W-:Y:S01]  /*0fd0*/  UISETP.GT.U32.AND UP0, UPT, UR4, 0xffff, UPT ;  /* 0x0000ffff0400788c */ /* 0x000fe2000bf04070 */
[----:B------:R-:W3:Y:S05]  /*0fe0*/  LDCU UR28, c[0x0][0xb30] ;  /* 0x00016600ff1c77ac */ /* 0x000eea0008000800 */
[----:B------:R-:W1:Y:S01]  /*0ff0*/  F2I.U32.TRUNC.NTZ R3, R3 ;  /* 0x0000000300037305 */ /* 0x000e62000020f000 */
[----:B------:R-:W-:-:S02]  /*1000*/  USEL UR30, UR4, 0xffff, !UP0 ;  /* 0x0000ffff041e7887 */ /* 0x000fc4000c000000 */
[----:B------:R-:W-:Y:S01]  /*1010*/  USHF.L.U32 UR37, UR52, 0xc, URZ ;  /* 0x0000000c34257899 */ /* 0x000fe200080006ff */
[----:B------:R-:W-:Y:S01]  /*1020*/  UMOV UR32, 0x5 ;  /* 0x0000000500207882 */ /* 0x000fe20000000000 */
[----:B------:R-:W-:Y:S01]  /*1030*/  USEL UR31, UR55, 0xffff, !UP1 ;  /* 0x0000ffff371f7887 */ /* 0x000fe2000c800000 */
[----:B----4-:R-:W-:Y:S02]  /*1040*/  R2UR UR6, R2 ;  /* 0x00000000020672ca */ /* 0x010fe400000e0000 */
[----:B------:R-:W-:Y:S02]  /*1050*/  PRMT R2, RZ, 0x7610, R2 ;  /* 0x00007610ff027816 */ /* 0x000fe40000000002 */
[----:B-1----:R-:W-:-:S09]  /*1060*/  R2UR UR5, R3 ;  /* 0x00000000030572ca */ /* 0x002fd200000e0000 */
[----:B------:R-:W-:-:S04]  /*1070*/  UIADD3 UR4, UPT, UPT, -UR6, URZ, URZ ;  /* 0x000000ff06047290 */ /* 0x000fc8000fffe1ff */
[----:B------:R-:W-:Y:S02]  /*1080*/  UIMAD UR4, UR7, UR4, UR20 ;  /* 0x00000004070472a4 */ /* 0x000fe4000f8e0214 */
[----:B------:R-:W-:-:S04]  /*1090*/  UIADD3 UR5, UPT, UPT, -UR5, URZ, URZ ;  /* 0x000000ff05057290 */ /* 0x000fc8000fffe1ff */
[----:B------:R-:W-:Y:S01]  /*10a0*/  IMAD.U32 R47, RZ, RZ, UR4 ;  /* 0x00000004ff2f7e24 */ /* 0x000fe2000f8e00ff */
[----:B------:R-:W-:Y:S01]  /*10b0*/  UIMAD UR63, UR63, UR5, UR16 ;  /* 0x000000053f3f72a4 */ /* 0x000fe2000f8e0210 */
[----:B--23--:R-:W-:Y:S11]  /*10c0*/  BRA.U UP4, `(.L_x_17) ;  /* 0x0000000104407547 */ /* 0x00cff6000b800000 */
[----:B------:R-:W-:-:S13]  /*10d0*/  R2UR UR4, R47 ;  /* 0x000000002f0472ca */ /* 0x000fda00000e0000 */
[----:B------:R-:W-:Y:S02]  /*10e0*/  UISETP.NE.AND UP0, UPT, UR4, URZ, UPT ;  /* 0x000000ff0400728c */ /* 0x000fe4000bf05270 */
[----:B------:R-:W-:Y:S02]  /*10f0*/  UISETP.NE.AND UP1, UPT, UR4, 0x1, UPT ;  /* 0x000000010400788c */ /* 0x000fe4000bf25270 */
[----:B------:R-:W-:Y:S02]  /*1100*/  UISETP.NE.AND UP2, UPT, UR63, URZ, UP0 ;  /* 0x000000ff3f00728c */ /* 0x000fe40008745270 */
[----:B------:R-:W-:Y:S02]  /*1110*/  USEL UR4, URZ, 0x2, UP0 ;  /* 0x00000002ff047887 */ /* 0x000fe40008000000 */
[----:B------:R-:W-:Y:S02]  /*1120*/  USEL UR8, URZ, 0x1, UP2 ;  /* 0x00000001ff087887 */ /* 0x000fe40009000000 */
[----:B------:R-:W-:-:S02]  /*1130*/  UISETP.NE.AND UP2, UPT, UR63, URZ, UPT ;  /* 0x000000ff3f00728c */ /* 0x000fc4000bf45270 */
[----:B------:R-:W-:Y:S02]  /*1140*/  USEL UR5, URZ, 0x4, UP1 ;  /* 0x00000004ff057887 */ /* 0x000fe40008800000 */
[----:B------:R-:W-:Y:S02]  /*1150*/  UISETP.NE.AND UP0, UPT, UR63, 0x1, UPT ;  /* 0x000000013f00788c */ /* 0x000fe4000bf05270 */
[----:B------:R-:W-:Y:S02]  /*1160*/  USEL UR6, URZ, 0x8, UP1 ;  /* 0x00000008ff067887 */ /* 0x000fe40008800000 */
[----:B------:R-:W-:Y:S02]  /*1170*/  USEL UR7, UR5, 0x4, UP2 ;  /* 0x0000000405077887 */ /* 0x000fe40009000000 */
[----:B------:R-:W-:Y:S02]  /*1180*/  USEL UR4, UR4, 0x2, UP0 ;  /* 0x0000000204047887 */ /* 0x000fe40008000000 */
[----:B------:R-:W-:-:S02]  /*1190*/  USEL UR5, UR6, 0x8, UP0 ;  /* 0x0000000806057887 */ /* 0x000fc40008000000 */
[----:B------:R-:W-:-:S04]  /*11a0*/  UIADD3 UR4, UPT, UPT, UR4, UR7, UR8 ;  /* 0x0000000704047290 */ /* 0x000fc8000fffe008 */
[----:B------:R-:W-:-:S06]  /*11b0*/  UIADD3 UR4, UPT, UPT, UR4, UR5, URZ ;  /* 0x0000000504047290 */ /* 0x000fcc000fffe0ff */
[----:B------:R-:W-:-:S07]  /*11c0*/  MOV R2, UR4 ;  /* 0x0000000400027c02 */ /* 0x000fce0008000f00 */
.L_x_17:
[----:B------:R-:W1:Y:S01]  /*11d0*/  S2UR UR36, SR_CTAID.Z ;  /* 0x00000000002479c3 */ /* 0x000e620000002700 */
[----:B------:R-:W-:Y:S01]  /*11e0*/  UISETP.GE.AND UP0, UPT, UR21, 0x1, UPT ;  /* 0x000000011500788c */ /* 0x000fe2000bf06270 */
[----:B------:R-:W-:-:S08]  /*11f0*/  UMOV UR29, 0x3 ;  /* 0x00000003001d7882 */ /* 0x000fd00000000000 */
[----:B------:R-:W-:Y:S05]  /*1200*/  BRA.U !UP0, `(.L_x_18) ;  /* 0x0000000108d47547 */ /* 0x000fea000b800000 */
[----:B------:R-:W2:Y:S01]  /*1210*/  LDCU.128 UR12, c[0x0][0xb10] ;  /* 0x00016200ff0c77ac */ /* 0x000ea20008000c00 */
[----:B------:R-:W3:Y:S01]  /*1220*/  LDCU UR6, c[0x0][0x370] ;  /* 0x00006e00ff0677ac */ /* 0x000ee20008000800 */
[----:B------:R-:W4:Y:S01]  /*1230*/  LDCU UR5, c[0x0][0x374] ;  /* 0x00006e80ff0577ac */ /* 0x000f220008000800 */
[----:B------:R-:W1:Y:S01]  /*1240*/  LDCU UR27, c[0x0][0xb0c] ;  /* 0x00016180ff1b77ac */ /* 0x000e620008000800 */
[----:B------:R-:W1:Y:S01]  /*1250*/  LDCU UR4, c[0x0][0xb20] ;  /* 0x00016400ff0477ac */ /* 0x000e620008000800 */
[----:B------:R-:W1:Y:S01]  /*1260*/  LDCU.64 UR8, c[0x0][0xb28] ;  /* 0x00016500ff0877ac */ /* 0x000e620008000a00 */
[----:B--2---:R-:W-:Y:S02]  /*1270*/  UISETP.NE.AND UP0, UPT, UR14, 0x1, UPT ;  /* 0x000000010e00788c */ /* 0x004fe4000bf05270 */
[----:B----4-:R-:W-:Y:S02]  /*1280*/  UIMAD.WIDE.U32 UR10, UR5, UR15, URZ ;  /* 0x0000000f050a72a5 */ /* 0x010fe4000f8e00ff */
[----:B---3--:R-:W-:-:S02]  /*1290*/  UIMAD.WIDE.U32 UR22, UR6, UR12, URZ ;  /* 0x0000000c061672a5 */ /* 0x008fc4000f8e00ff */
[----:B-1----:R-:W-:Y:S02]  /*12a0*/  UISETP.NE.AND UP1, UPT, UR27, 0x1, UPT ;  /* 0x000000011b00788c */ /* 0x002fe4000bf25270 */
[----:B------:R-:W-:Y:S01]  /*12b0*/  UISETP.NE.AND UP2, UPT, UR21, 0x1, UPT ;  /* 0x000000011500788c */ /* 0x000fe2000bf45270 */
[----:B------:R-:W-:Y:S02]  /*12c0*/  UMOV UR10, UR11 ;  /* 0x0000000b000a7c82 */ /* 0x000fe40008000000 */
[----:B------:R-:W-:Y:S01]  /*12d0*/  UMOV UR22, UR23 ;  /* 0x0000001700167c82 */ /* 0x000fe20008000000 */
[----:B------:R-:W-:Y:S02]  /*12e0*/  @UP0 USHF.R.U32.HI UR5, URZ, UR4, UR10 ;  /* 0x00000004ff050299 */ /* 0x000fe4000801160a */
[----:B------:R-:W-:Y:S02]  /*12f0*/  UIMAD.WIDE.U32 UR24, UR20, UR15, URZ ;  /* 0x0000000f141872a5 */ /* 0x000fe4000f8e00ff */
[----:B------:R-:W-:-:S02]  /*1300*/  UIMAD.WIDE.U32 UR10, UR5, UR8, URZ ;  /* 0x00000008050a72a5 */ /* 0x000fc4000f8e00ff */
[----:B------:R-:W-:Y:S02]  /*1310*/  @UP1 USHF.R.U32.HI UR6, URZ, UR13, UR22 ;  /* 0x0000000dff061299 */ /* 0x000fe40008011616 */
[----:B------:R-:W-:Y:S02]  /*1320*/  UIMAD.WIDE.U32 UR18, UR16, UR12, URZ ;  /* 0x0000000c101272a5 */ /* 0x000fe4000f8e00ff */
[----:B------:R-:W-:Y:S01]  /*1330*/  UIMAD.WIDE.U32 UR22, UR6, UR8, URZ ;  /* 0x00000008061672a5 */ /* 0x000fe2000f8e00ff */
[----:B------:R-:W-:Y:S01]  /*1340*/  UMOV UR24, UR25 ;  /* 0x0000001900187c82 */ /* 0x000fe20008000000 */
[----:B------:R-:W-:Y:S01]  /*1350*/  UMOV UR10, UR11 ;  /* 0x0000000b000a7c82 */ /* 0x000fe20008000000 */
[----:B------:R-:W-:Y:S02]  /*1360*/  USHF.R.U32.HI UR24, URZ, UR4, UR24 ;  /* 0x00000004ff187299 */ /* 0x000fe40008011618 */
[----:B------:R-:W-:Y:S02]  /*1370*/  @UP2 USHF.R.U32.HI UR5, URZ, UR9, UR10 ;  /* 0x00000009ff052299 */ /* 0x000fe4000801160a */
[----:B------:R-:W-:Y:S01]  /*1380*/  UMOV UR7, UR23 ;  /* 0x0000001700077c82 */ /* 0x000fe20008000000 */
[----:B------:R-:W-:Y:S01]  /*1390*/  UMOV UR18, UR19 ;  /* 0x0000001300127c82 */ /* 0x000fe20008000000 */
[----:B------:R-:W-:-:S02]  /*13a0*/  @UP2 USHF.R.U32.HI UR6, URZ, UR9, UR7 ;  /* 0x00000009ff062299 */ /* 0x000fc40008011607 */
[----:B------:R-:W-:Y:S02]  /*13b0*/  USHF.R.U32.HI UR13, URZ, UR13, UR18 ;  /* 0x0000000dff0d7299 */ /* 0x000fe40008011612 */
[----:B------:R-:W-:Y:S02]  /*13c0*/  USEL UR4, UR20, UR24, !UP0 ;  /* 0x0000001814047287 */ /* 0x000fe4000c000000 */
[----:B------:R-:W-:Y:S02]  /*13d0*/  UIMAD UR7, UR5, UR21, URZ ;  /* 0x00000015050772a4 */ /* 0x000fe4000f8e02ff */
[----:B------:R-:W-:Y:S02]  /*13e0*/  USEL UR5, UR16, UR13, !UP1 ;  /* 0x0000000d10057287 */ /* 0x000fe4000c800000 */
[----:B------:R-:W-:Y:S02]  /*13f0*/  UIMAD UR12, UR6, UR21, URZ ;  /* 0x00000015060c72a4 */ /* 0x000fe4000f8e02ff */
[----:B------:R-:W-:-:S02]  /*1400*/  UISETP.GE.AND UP0, UPT, UR4, UR7, UPT ;  /* 0x000000070400728c */ /* 0x000fc4000bf06270 */
[----:B------:R-:W-:Y:S02]  /*1410*/  UIMAD.WIDE.U32 UR10, UR4, UR8, URZ ;  /* 0x00000008040a72a5 */ /* 0x000fe4000f8e00ff */
[----:B------:R-:W-:Y:S02]  /*1420*/  UISETP.GE.OR UP0, UPT, UR5, UR12, UP0 ;  /* 0x0000000c0500728c */ /* 0x000fe40008706670 */
[----:B------:R-:W-:Y:S02]  /*1430*/  UIMAD.WIDE.U32 UR12, UR5, UR8, URZ ;  /* 0x00000008050c72a5 */ /* 0x000fe4000f8e00ff */
[----:B------:R-:W-:Y:S01]  /*1440*/  UIADD3 UR10, UPT, UPT, -UR4, URZ, URZ ;  /* 0x000000ff040a7290 */ /* 0x000fe2000fffe1ff */
[----:B------:R-:W-:Y:S01]  /*1450*/  UMOV UR8, UR11 ;  /* 0x0000000b00087c82 */ /* 0x000fe20008000000 */
[----:B------:R-:W-:Y:S02]  /*1460*/  UIADD3 UR11, UPT, UPT, -UR5, URZ, URZ ;  /* 0x000000ff050b7290 */ /* 0x000fe4000fffe1ff */
[----:B------:R-:W-:-:S03]  /*1470*/  USHF.R.U32.HI UR8, URZ, UR9, UR8 ;  /* 0x00000009ff087299 */ /* 0x000fc60008011608 */
[----:B------:R-:W-:Y:S01]  /*1480*/  @!UP0 UMOV UR7, UR13 ;  /* 0x0000000d00078c82 */ /* 0x000fe20008000000 */
[----:B------:R-:W-:Y:S02]  /*1490*/  UIMAD UR20, UR14, UR10, UR20 ;  /* 0x0000000a0e1472a4 */ /* 0x000fe4000f8e0214 */
[----:B------:R-:W-:Y:S02]  /*14a0*/  USEL UR8, UR4, UR8, !UP2 ;  /* 0x0000000804087287 */ /* 0x000fe4000d000000 */
[----:B------:R-:W-:Y:S02]  /*14b0*/  @!UP0 USHF.R.U32.HI UR7, URZ, UR9, UR7 ;  /* 0x00000009ff078299 */ /* 0x000fe40008011607 */
[----:B------:R-:W-:Y:S02]  /*14c0*/  UIADD3 UR9, UPT, UPT, -UR8, URZ, URZ ;  /* 0x000000ff08097290 */ /* 0x000fe4000fffe1ff */
[----:B------:R-:W-:Y:S02]  /*14d0*/  @!UP0 USEL UR7, UR5, UR7, !UP2 ;  /* 0x0000000705078287 */ /* 0x000fe4000d000000 */
[----:B------:R-:W-:-:S02]  /*14e0*/  UIMAD UR9, UR21, UR9, UR4 ;  /* 0x00000009150972a4 */ /* 0x000fc4000f8e0204 */
[----:B------:R-:W-:Y:S02]  /*14f0*/  @!UP0 UIADD3 UR8, UPT, UPT, UR8, -UR7, URZ ;  /* 0x8000000708088290 */ /* 0x000fe4000fffe0ff */
[----:B------:R-:W-:Y:S02]  /*1500*/  @!UP0 UIMAD UR6, UR9, UR6, UR7 ;  /* 0x00000006090682a4 */ /* 0x000fe4000f8e0207 */
[----:B------:R-:W-:Y:S02]  /*1510*/  @!UP0 UIMAD UR4, UR8, UR21, UR5 ;  /* 0x00000015080482a4 */ /* 0x000fe4000f8e0205 */
[----:B------:R-:W-:Y:S02]  /*1520*/  UIMAD UR16, UR27, UR11, UR16 ;  /* 0x0000000b1b1072a4 */ /* 0x000fe4000f8e0210 */
[----:B------:R-:W-:Y:S01]  /*1530*/  UIMAD UR20, UR4, UR14, UR20 ;  /* 0x0000000e041472a4 */ /* 0x000fe2000f8e0214 */
[----:B------:R-:W-:Y:S02]  /*1540*/  @!UP0 UMOV UR5, UR6 ;  /* 0x0000000600058c82 */ /* 0x000fe40008000000 */
[----:B------:R-:W-:-:S12]  /*1550*/  UIMAD UR16, UR5, UR27, UR16 ;  /* 0x0000001b051072a4 */ /* 0x000fd8000f8e0210 */
.L_x_18:
[----:B------:R-:W-:Y:S02]  /*1560*/  UISETP.NE.AND UP1, UPT, UR28, 0x1, UPT ;  /* 0x000000011c00788c */ /* 0x000fe4000bf25270 */
[----:B------:R-:W-:Y:S02]  /*1570*/  ULOP3.LUT UR31, UR31, 0xffff, URZ, 0xc0, !UPT ;  /* 0x0000ffff1f1f7892 */ /* 0x000fe4000f8ec0ff */
[----:B------:R-:W-:Y:S02]  /*1580*/  ULOP3.LUT UR30, UR30, 0xffff, URZ, 0xc0, !UPT ;  /* 0x0000ffff1e1e7892 */ /* 0x000fe4000f8ec0ff */
[----:B------:R-:W-:Y:S02]  /*1590*/  UISETP.NE.AND UP0, UPT, UR17, 0x2, UPT ;  /* 0x000000021100788c */ /* 0x000fe4000bf05270 */
[----:B------:R-:W-:Y:S02]  /*15a0*/  ULOP3.LUT UR38, UR38, 0x800, URZ, 0xc0, !UPT ;  /* 0x0000080026267892 */ /* 0x000fe4000f8ec0ff */
[----:B------:R-:W-:-:S02]  /*15b0*/  ULOP3.LUT UR37, UR37, 0x1000, URZ, 0xc0, !UPT ;  /* 0x0000100025257892 */ /* 0x000fc4000f8ec0ff */
[----:B------:R-:W-:Y:S02]  /*15c0*/  USHF.L.U32 UR31, UR32, UR31, URZ ;  /* 0x0000001f201f7299 */ /* 0x000fe400080006ff */
[----:B------:R-:W-:Y:S01]  /*15d0*/  USHF.L.U32 UR30, UR29, UR30, URZ ;  /* 0x0000001e1d1e7299 */ /* 0x000fe200080006ff */
[----:B------:R-:W-:Y:S11]  /*15e0*/  BRA.U UP1, `(.L_x_19) ;  /* 0x0000000101447547 */ /* 0x000ff6000b800000 */
[----:B------:R-:W2:Y:S01]  /*15f0*/  LDCU.128 UR8, c[0x0][0xb10] ;  /* 0x00016200ff0877ac */ /* 0x000ea20008000c00 */
[----:B------:R-:W3:Y:S01]  /*1600*/  LDCU UR12, c[0x0][0xb0c] ;  /* 0x00016180ff0c77ac */ /* 0x000ee20008000800 */
[----:B------:R-:W4:Y:S01]  /*1610*/  LDCU UR13, c[0x0][0xb20] ;  /* 0x00016400ff0d77ac */ /* 0x000f220008000800 */
[----:B--2---:R-:W-:Y:S02]  /*1620*/  UIMAD.WIDE.U32 UR6, UR16, UR8, URZ ;  /* 0x00000008100672a5 */ /* 0x004fe4000f8e00ff */
[----:B------:R-:W-:Y:S02]  /*1630*/  UIMAD.WIDE.U32 UR4, UR20, UR11, URZ ;  /* 0x0000000b140472a5 */ /* 0x000fe4000f8e00ff */
[----:B---3--:R-:W-:Y:S02]  /*1640*/  UISETP.NE.AND UP2, UPT, UR12, 0x1, UPT ;  /* 0x000000010c00788c */ /* 0x008fe4000bf45270 */
[----:B------:R-:W-:Y:S01]  /*1650*/  UISETP.NE.AND UP1, UPT, UR10, 0x1, UPT ;  /* 0x000000010a00788c */ /* 0x000fe2000bf25270 */
[----:B------:R-:W-:-:S02]  /*1660*/  UMOV UR6, UR7 ;  /* 0x0000000700067c82 */ /* 0x000fc40008000000 */
[----:B------:R-:W-:Y:S01]  /*1670*/  UMOV UR4, UR5 ;  /* 0x0000000500047c82 */ /* 0x000fe20008000000 */
[----:B------:R-:W-:Y:S02]  /*1680*/  USHF.R.U32.HI UR9, URZ, UR9, UR6 ;  /* 0x00000009ff097299 */ /* 0x000fe40008011606 */
[----:B----4-:R-:W-:Y:S02]  /*1690*/  USHF.R.U32.HI UR4, URZ, UR13, UR4 ;  /* 0x0000000dff047299 */ /* 0x010fe40008011604 */
[----:B------:R-:W-:Y:S02]  /*16a0*/  USEL UR5, UR16, UR9, !UP2 ;  /* 0x0000000910057287 */ /* 0x000fe4000d000000 */
[----:B------:R-:W-:-:S04]  /*16b0*/  USEL UR4, UR20, UR4, !UP1 ;  /* 0x0000000414047287 */ /* 0x000fc8000c800000 */
[----:B------:R-:W-:Y:S02]  /*16c0*/  UIADD3 UR6, UPT, UPT, UR5, -UR4, URZ ;  /* 0x8000000405067290 */ /* 0x000fe4000fffe0ff */
[----:B------:R-:W-:Y:S02]  /*16d0*/  UIADD3 UR4, UPT, UPT, -UR5, UR4, URZ ;  /* 0x0000000405047290 */ /* 0x000fe4000fffe1ff */
[----:B------:R-:W-:Y:S02]  /*16e0*/  UIMAD UR20, UR6, UR10, UR20 ;  /* 0x0000000a061472a4 */ /* 0x000fe4000f8e0214 */
[----:B------:R-:W-:-:S12]  /*16f0*/  UIMAD UR16, UR4, UR12, UR16 ;  /* 0x0000000c041072a4 */ /* 0x000fd8000f8e0210 */
.L_x_19:
[----:B------:R-:W-:Y:S05]  /*1700*/  BRA.U !UP5, `(.L_x_20) ;  /* 0x000000010d0c7547 */ /* 0x000fea000b800000 */
[----:B------:R-:W-:Y:S01]  /*1710*/  UCGABAR_WAIT ;  /* 0x0000000000007dc7 */ /* 0x000fe20008000000 */
[----:B------:R-:W-:Y:S01]  /*1720*/  CCTL.IVALL ;  /* 0x00000000ff00798f */ /* 0x000fe20002000000 */
[----:B------:R-:W-:Y:S05]  /*1730*/  BRA `(.L_x_21) ;  /* 0x0000000000047947 */ /* 0x000fea0003800000 */
.L_x_20:
[----:B------:R-:W-:Y:S06]  /*1740*/  BAR.SYNC.DEFER_BLOCKING 0x0 ;  /* 0x0000000000007b1d */ /* 0x000fec0000010000 */
.L_x_21:
[----:B------:R-:W-:Y:S05]  /*1750*/  BRA.U UP0, `(.L_x_22) ;  /* 0x00000015003c7547 */ /* 0x000fea000b800000 */
[----:B------:R-:W2:Y:S01]  /*1760*/  LDCU UR6, c[0x0][0x38c] ;  /* 0x00007180ff0677ac */ /* 0x000ea20008000800 */
[----:B------:R-:W-:Y:S01]  /*1770*/  PLOP3.LUT P2, PT, PT, PT, UP3, 0x80, 0x8 ;  /* 0x000000000008781c */ /* 0x000fe20003f4f038 */
[----:B------:R-:W-:Y:S01]  /*1780*/  IMAD.MOV.U32 R12, RZ, RZ, 0x1 ;  /* 0x00000001ff0c7424 */ /* 0x000fe200078e00ff */
[----:B------:R-:W-:Y:S01]  /*1790*/  ISETP.EQ.OR P3, PT, R0, RZ, P4 ;  /* 0x000000ff0000720c */ /* 0x000fe20002762670 */
[----:B------:R-:W-:Y:S01]  /*17a0*/  UISETP.NE.AND UP1, UPT, UR17, URZ, UPT ;  /* 0x000000ff1100728c */ /* 0x000fe2000bf25270 */
[----:B------:R-:W-:Y:S02]  /*17b0*/  PLOP3.LUT P2, PT, P2, PT, PT, 0x8, 0x80 ;  /* 0x000000000080781c */ /* 0x000fe4000174e170 */
[----:B------:R-:W-:Y:S01]  /*17c0*/  CS2R R10, SRZ ;  /* 0x00000000000a7805 */ /* 0x000fe2000001ff00 */
[----:B------:R-:W-:Y:S01]  /*17d0*/  IMAD.MOV.U32 R9, RZ, RZ, RZ ;  /* 0x000000ffff097224 */ /* 0x000fe200078e00ff */
[----:B------:R-:W3:Y:S01]  /*17e0*/  LDCU UR49, c[0x0][0x370] ;  /* 0x00006e00ff3177ac */ /* 0x000ee20008000800 */
[----:B------:R-:W-:Y:S01]  /*17f0*/  IMAD.MOV.U32 R8, RZ, RZ, 0x1 ;  /* 0x00000001ff087424 */ /* 0x000fe200078e00ff */
[----:B------:R-:W4:Y:S01]  /*1800*/  LDCU.64 UR46, c[0x0][0x348] ;  /* 0x00006900ff2e77ac */ /* 0x000f220008000a00 */
[----:B------:R-:W1:Y:S01]  /*1810*/  LDCU UR48, c[0x0][0x374] ;  /* 0x00006e80ff3077ac */ /* 0x000e620008000800 */
[----:B--2---:R-:W-:-:S02]  /*1820*/  UIADD3 UR5, UPT, UPT, UR6, 0x7f, URZ ;  /* 0x0000007f06057890 */ /* 0x004fc4000fffe0ff */
[----:B------:R-:W-:Y:S02]  /*1830*/  UIADD3 UR56, UPT, UPT, UR6, 0xfe, URZ ;  /* 0x000000fe06387890 */ /* 0x000fe4000fffe0ff */
[----:B------:R-:W-:Y:S02]  /*1840*/  USHF.R.S32.HI UR4, URZ, 0x1f, UR5 ;  /* 0x0000001fff047899 */ /* 0x000fe40008011405 */
[----:B------:R-:W-:Y:S02]  /*1850*/  USEL UR40, UR40, 0x2, UP1 ;  /* 0x0000000228287887 */ /* 0x000fe40008800000 */
[----:B------:R-:W-:Y:S02]  /*1860*/  ULEA.HI UR4, UR4, UR5, URZ, 0x7 ;  /* 0x0000000504047291 */ /* 0x000fe4000f8f38ff */
[----:B------:R-:W-:Y:S02]  /*1870*/  USHF.L.U32 UR5, UR26, 0x5, URZ ;  /* 0x000000051a057899 */ /* 0x000fe400080006ff */
[----:B------:R-:W-:-:S02]  /*1880*/  USHF.R.S32.HI UR51, URZ, 0x7, UR4 ;  /* 0x00000007ff337899 */ /* 0x000fc40008011404 */
[----:B------:R-:W-:Y:S02]  /*1890*/  UIADD3 UR4, UPT, UPT, UR6, -0x1, URZ ;  /* 0xffffffff06047890 */ /* 0x000fe4000fffe0ff */
[----:B------:R-:W-:Y:S02]  /*18a0*/  UISETP.LT.U32.AND UP0, UPT, UR51, 0x3, UPT ;  /* 0x000000033300788c */ /* 0x000fe4000bf01070 */
[----:B------:R-:W-:Y:S02]  /*18b0*/  UISETP.GE.U32.AND UP2, UPT, UR4, -0xff, UPT ;  /* 0xffffff010400788c */ /* 0x000fe4000bf46070 */
[----:B------:R-:W-:Y:S02]  /*18c0*/  USEL UR50, UR51, 0x3, UP0 ;  /* 0x0000000333327887 */ /* 0x000fe40008000000 */
[----:B------:R-:W-:Y:S02]  /*18d0*/  ULOP3.LUT UR53, UR5, 0x20, URZ, 0xe2, !UPT ;  /* 0x0000002005357892 */ /* 0x000fe4000f8ee2ff */
[----:B------:R-:W-:-:S02]  /*18e0*/  UIADD3 UR39, UPT, UPT, UR50, -0x1, URZ ;  /* 0xffffffff32277890 */ /* 0x000fc4000fffe0ff */
[----:B------:R-:W-:Y:S01]  /*18f0*/  UIADD3 UR54, UPT, UPT, UR51, -UR50, URZ ;  /* 0x8000003233367290 */ /* 0x000fe2000fffe0ff */
[----:B------:R-:W-:Y:S02]  /*1900*/  UMOV UR29, URZ ;  /* 0x000000ff001d7c82 */ /* 0x000fe40008000000 */
[----:B------:R-:W-:-:S04]  /*1910*/  @UP2 UIADD3 UR39, UPT, UPT, UR50, URZ, URZ ;  /* 0x000000ff32272290 */ /* 0x000fc8000fffe0ff */
[----:B-1-34-:R-:W-:-:S12]  /*1920*/  UIADD3 UR39, UPT, UPT, UR39, 0x1, URZ ;  /* 0x0000000127277890 */ /* 0x01afd8000fffe0ff */
.L_x_46:
[----:B------:R-:W-:Y:S01]  /*1930*/  UISETP.NE.AND UP0, UPT, UR52, URZ, UPT ;  /* 0x000000ff3400728c */ /* 0x000fe2000bf05270 */
[----:B------:R-:W1:Y:S08]  /*1940*/  S2UR UR52, SR_CgaCtaId ;  /* 0x00000000003479c3 */ /* 0x000e700000008800 */
[----:B---3--:R-:W-:Y:S05]  /*1950*/  BRA.U UP0, `(.L_x_23) ;  /* 0x0000000100347547 */ /* 0x008fea000b800000 */
[----:B------:R-:W2:Y:S01]  /*1960*/  S2R R0, SR_CgaCtaId ;  /* 0x0000000000007919 */ /* 0x000ea20000008800 */
[----:B------:R-:W-:-:S04]  /*1970*/  MOV R2, 0x400 ;  /* 0x0000040000027802 */ /* 0x000fc80000000f00 */
[----:B--2---:R-:W-:Y:S02]  /*1980*/  LEA R0, R0, R2, 0x18 ;  /* 0x0000000200007211 */ /* 0x004fe400078ec0ff */
[----:B------:R-:W-:-:S03]  /*1990*/  SHF.L.U32 R2, R8, 0x1f, RZ ;  /* 0x0000001f08027819 */ /* 0x000fc600000006ff */
[----:B------:R-:W-:-:S04]  /*19a0*/  IMAD R0, R9, 0x8, R0 ;  /* 0x0000000809007824 */ /* 0x000fc800078e0200 */
[----:B------:R-:W2:Y:S02]  /*19b0*/  SYNCS.PHASECHK.TRANS64.TRYWAIT P0, [R0+URZ+0xf0], R2 ;  /* 0x0000f002000075a7 */ /* 0x000ea400080011ff */
[----:B--2---:R-:W-:Y:S05]  /*19c0*/  @!P0 BRA `(.L_x_24) ;  /* 0x0000007000148947 */ /* 0x004fea0003800000 */
.L_x_141:
[----:B------:R-:W-:Y:S01]  /*19d0*/  VIADD R9, R9, 0x1 ;  /* 0x0000000109097836 */ /* 0x000fe20000000000 */
[----:B------:R2:W-:Y:S04]  /*19e0*/  SYNCS.ARRIVE.TRANS64.A1T0 RZ, [R0+URZ+0xe0], RZ ;  /* 0x0000e0ff00ff79a7 */ /* 0x0005e800081000ff */
[----:B------:R-:W-:-:S04]  /*19f0*/  ISETP.NE.AND P0, PT, R9, 0x2, PT ;  /* 0x000000020900780c */ /* 0x000fc80003f05270 */
[----:B------:R-:W-:Y:S02]  /*1a00*/  SEL R9, R9, RZ, P0 ;  /* 0x000000ff09097207 */ /* 0x000fe40000000000 */
[----:B--2---:R-:W-:-:S04]  /*1a10*/  SEL R0, RZ, 0x1, P0 ;  /* 0x00000001ff007807 */ /* 0x004fc80000000000 */
[----:B------:R-:W-:-:S07]  /*1a20*/  LOP3.LUT R8, R8, R0, RZ, 0x3c, !PT ;  /* 0x0000000008087212 */ /* 0x000fce00078e3cff */
.L_x_23:
[----:B------:R-:W-:Y:S01]  /*1a30*/  UMOV UR21, 0x400 ;  /* 0x0000040000157882 */ /* 0x000fe20000000000 */
[----:B------:R-:W-:Y:S01]  /*1a40*/  SHF.L.U32 R0, R12, 0x1f, RZ ;  /* 0x0000001f0c007819 */ /* 0x000fe200000006ff */
[----:B-1----:R-:W-:Y:S02]  /*1a50*/  ULEA UR21, UR52, UR21, 0x18 ;  /* 0x0000001534157291 */ /* 0x002fe4000f8ec0ff */
[----:B------:R-:W-:Y:S02]  /*1a60*/  UISETP.GE.U32.AND UP0, UPT, UR56, 0xff, UPT ;  /* 0x000000ff3800788c */ /* 0x000fe4000bf06070 */
[----:B------:R-:W-:Y:S02]  /*1a70*/  ULEA UR4, UR29, UR21, 0x3 ;  /* 0x000000151d047291 */ /* 0x000fe4000f8e18ff */
[----:B------:R-:W-:Y:S02]  /*1a80*/  ULEA UR19, UR20, UR55, 0x1 ;  /* 0x0000003714137291 */ /* 0x000fe4000f8e08ff */
[----:B------:R-:W-:-:S02]  /*1a90*/  ULEA UR35, UR16, UR53, 0x6 ;  /* 0x0000003510237291 */ /* 0x000fc4000f8e30ff */
[----:B------:R-:W-:Y:S01]  /*1aa0*/  USHF.L.U32 UR19, UR19, 0x6, URZ ;  /* 0x0000000613137899 */ /* 0x000fe200080006ff */
[----:B------:R-:W-:Y:S02]  /*1ab0*/  UMOV UR7, URZ ;  /* 0x000000ff00077c82 */ /* 0x000fe40008000000 */
[----:B------:R1:W2:Y:S01]  /*1ac0*/  SYNCS.PHASECHK.TRANS64.TRYWAIT P1, [UR4+0x18], R0 ;  /* 0x00001800ff0075a7 */ /* 0x0002a20008021104 */
[----:B------:R-:W-:Y:S08]  /*1ad0*/  BRA.U !UP0, `(.L_x_25) ;  /* 0x00000005080c7547 */ /* 0x000ff0000b800000 */
[----:B------:R-:W-:Y:S01]  /*1ae0*/  UMOV UR13, URZ ;  /* 0x000000ff000d7c82 */ /* 0x000fe20008000000 */
[----:B------:R-:W-:-:S05]  /*1af0*/  UMOV UR5, UR29 ;  /* 0x0000001d00057c82 */ /* 0x000fca0008000000 */
.L_x_33:
[----:B------:R-:W-:Y:S01]  /*1b00*/  ULEA UR33, UR5, UR21, 0x3 ;  /* 0x0000001505217291 */ /* 0x000fe2000f8e18ff */
[----:B--2---:R-:W-:Y:S01]  /*1b10*/  @!P4 MOV R2, 0xc000 ;  /* 0x0000c0000002c802 */ /* 0x004fe20000000f00 */
[----:B--23--:R-:W-:Y:S10]  /*1b20*/  @P1 BRA `(.L_x_26) ;  /* 0x00000000000c1947 */ /* 0x00cff40003800000 */
[----:B------:R-:W-:-:S04]  /*1b30*/  SHF.L.U32 R3, R12, 0x1f, RZ ;  /* 0x0000001f0c037819 */ /* 0x000fc800000006ff */
[----:B------:R-:W2:Y:S02]  /*1b40*/  SYNCS.PHASECHK.TRANS64.TRYWAIT P0, [UR33+0x18], R3 ;  /* 0x00001803ff0075a7 */ /* 0x000ea40008001121 */
[----:B--2---:R-:W-:Y:S05]  /*1b50*/  @!P0 BRA `(.L_x_27) ;  /* 0x0000006c00c48947 */ /* 0x004fea0003800000 */
.L_x_26:
[----:B------:R2:W-:Y:S01]  /*1b60*/  @!P4 SYNCS.ARRIVE.TRANS64 RZ, [UR33], R2 ;  /* 0x00000002ffffc9a7 */ /* 0x0005e20008000021 */
[----:B------:R-:W-:-:S04]  /*1b70*/  ULOP3.LUT UR4, UR40, 0x2, URZ, 0xfc, !UPT ;  /* 0x0000000228047892 */ /* 0x000fc8000f8efcff */
[----:B------:R-:W-:-:S09]  /*1b80*/  UISETP.NE.AND UP0, UPT, UR4, 0x2, UPT ;  /* 0x000000020400788c */ /* 0x000fd2000bf05270 */
[----:B------:R-:W-:Y:S05]  /*1b90*/  BRA.U UP0, `(.L_x_28) ;  /* 0x0000000100047547 */ /* 0x000fea000b800000 */
[----:B------:R-:W-:Y:S05]  /*1ba0*/  BPT.TRAP 0x1 ;  /* 0x000000040000795c */ /* 0x000fea0000300000 */
.L_x_28:
[----:B------:R-:W-:Y:S04]  /*1bb0*/  BSSY.RECONVERGENT B0, `(.L_x_29) ;  /* 0x0000003000007945 */ /* 0x000fe80003800200 */
[----:B------:R-:W-:Y:S05]  /*1bc0*/  @P3 BRA `(.L_x_30) ;  /* 0x0000000000043947 */ /* 0x000fea0003800000 */
[----:B------:R-:W-:Y:S05]  /*1bd0*/  BPT.TRAP 0x1 ;  /* 0x000000040000795c */ /* 0x000fea0000300000 */
.L_x_30:
[----:B------:R-:W-:Y:S05]  /*1be0*/  BSYNC.RECONVERGENT B0 ;  /* 0x0000000000007941 */ /* 0x000fea0003800200 */
.L_x_29:
[----:B------:R-:W-:Y:S01]  /*1bf0*/  UIADD3 UR4, UPT, UPT, UR5, 0x1, URZ ;  /* 0x0000000105047890 */ /* 0x000fe2000fffe0ff */
[----:B------:R-:W-:Y:S01]  /*1c00*/  BSSY.RECONVERGENT B0, `(.L_x_31) ;  /* 0x000002b000007945 */ /* 0x000fe20003800200 */
[----:B------:R-:W-:Y:S02]  /*1c10*/  ELECT P0, URZ, PT ;  /* 0x0000000000ff782f */ /* 0x000fe40003800000 */
[----:B------:R-:W-:-:S04]  /*1c20*/  UISETP.NE.AND UP0, UPT, UR4, 0x3, UPT ;  /* 0x000000030400788c */ /* 0x000fc8000bf05270 */
[----:B------:R-:W-:Y:S02]  /*1c30*/  USEL UR6, URZ, 0x1, UP0 ;  /* 0x00000001ff067887 */ /* 0x000fe40008000000 */
[----:B------:R-:W-:-:S04]  /*1c40*/  USEL UR29, UR4, URZ, UP0 ;  /* 0x000000ff041d7287 */ /* 0x000fc80008000000 */
[----:B------:R-:W-:Y:S01]  /*1c50*/  ULEA UR4, UR29, UR21, 0x3 ;  /* 0x000000151d047291 */ /* 0x000fe2000f8e18ff */
[----:B------:R-:W-:-:S04]  /*1c60*/  LOP3.LUT R12, R12, UR6, RZ, 0x3c, !PT ;  /* 0x000000060c0c7c12 */ /* 0x000fc8000f8e3cff */
[----:B-1----:R-:W-:-:S04]  /*1c70*/  SHF.L.U32 R0, R12, 0x1f, RZ ;  /* 0x0000001f0c007819 */ /* 0x002fc800000006ff */
[----:B------:R1:W3:Y:S01]  /*1c80*/  SYNCS.PHASECHK.TRANS64.TRYWAIT P1, [UR4+0x18], R0 ;  /* 0x00001800ff0075a7 */ /* 0x0002e20008021104 */
[----:B------:R-:W-:Y:S05]  /*1c90*/  @!P0 BRA `(.L_x_32) ;  /* 0x0000000000848947 */ /* 0x000fea0003800000 */
[----:B------:R-:W-:Y:S02]  /*1ca0*/  ULEA UR24, UR5, UR38, 0xd ;  /* 0x0000002605187291 */ /* 0x000fe4000f8e68ff */
[----:B------:R-:W-:Y:S02]  /*1cb0*/  ULEA UR8, UR5, UR37, 0xe ;  /* 0x0000002505087291 */ /* 0x000fe4000f8e70ff */
[----:B------:R-:W-:Y:S02]  /*1cc0*/  UIADD3 UR6, UP1, UPT, UR46, 0x80, URZ ;  /* 0x000000802e067890 */ /* 0x000fe4000ff3e0ff */
[----:B------:R-:W-:Y:S02]  /*1cd0*/  ULEA UR24, UR24, UR21, 0x1 ;  /* 0x0000001518187291 */ /* 0x000fe4000f8e08ff */
[----:B------:R-:W-:Y:S02]  /*1ce0*/  USHF.L.U32 UR34, UR13, 0x7, URZ ;  /* 0x000000070d227899 */ /* 0x000fe400080006ff */
[----:B------:R-:W-:-:S02]  /*1cf0*/  UIADD3 UR14, UP0, UPT, UR46, 0x180, URZ ;  /* 0x000001802e0e7890 */ /* 0x000fc4000ff1e0ff */
[----:B------:R-:W-:Y:S02]  /*1d00*/  ULEA UR8, UR8, UR21, 0x1 ;  /* 0x0000001508087291 */ /* 0x000fe4000f8e08ff */
[----:B------:R-:W-:Y:S02]  /*1d10*/  UIADD3.X UR7, UPT, UPT, URZ, UR47, URZ, UP1, !UPT ;  /* 0x0000002fff077290 */ /* 0x000fe40008ffe4ff */
[----:B------:R-:W-:Y:S02]  /*1d20*/  UIADD3 UR32, UPT, UPT, UR24, 0x4400, URZ ;  /* 0x0000440018207890 */ /* 0x000fe4000fffe0ff */
[----:B------:R-:W-:Y:S02]  /*1d30*/  UPRMT UR4, URZ, 0x5410, UR31 ;  /* 0x00005410ff047896 */ /* 0x000fe4000800001f */
[----:B------:R-:W-:Y:S02]  /*1d40*/  UIADD3 UR26, UPT, UPT, UR34, 0x40, URZ ;  /* 0x00000040221a7890 */ /* 0x000fe4000fffe0ff */
[----:B------:R-:W-:-:S02]  /*1d50*/  UIADD3 UR24, UPT, UPT, UR24, 0x6400, URZ ;  /* 0x0000640018187890 */ /* 0x000fc4000fffe0ff */
[----:B------:R-:W-:Y:S02]  /*1d60*/  UIADD3.X UR15, UPT, UPT, URZ, UR47, URZ, UP0, !UPT ;  /* 0x0000002fff0f7290 */ /* 0x000fe400087fe4ff */
[----:B------:R-:W-:Y:S02]  /*1d70*/  UIADD3 UR16, UPT, UPT, UR8, 0x10400, URZ ;  /* 0x0001040008107890 */ /* 0x000fe4000fffe0ff */
[----:B------:R-:W-:Y:S02]  /*1d80*/  UPRMT UR22, URZ, 0x5410, UR30 ;  /* 0x00005410ff167896 */ /* 0x000fe4000800001e */
[----:B------:R-:W-:Y:S01]  /*1d90*/  UIADD3 UR8, UPT, UPT, UR8, 0x14400, URZ ;  /* 0x0001440008087890 */ /* 0x000fe2000fffe0ff */
[----:B------:R-:W-:Y:S01]  /*1da0*/  UMOV UR44, 0x0 ;  /* 0x00000000002c7882 */ /* 0x000fe20000000000 */
[----:B------:R-:W-:Y:S01]  /*1db0*/  UMOV UR45, 0x10000000 ;  /* 0x10000000002d7882 */ /* 0x000fe20000000000 */
[----:B------:R-:W-:Y:S01]  /*1dc0*/  UMOV UR25, UR33 ;  /* 0x0000002100197c82 */ /* 0x000fe20008000000 */
[----:B------:R-:W-:Y:S01]  /*1dd0*/  UMOV UR27, UR35 ;  /* 0x00000023001b7c82 */ /* 0x000fe20008000000 */
[----:B------:R-:W-:Y:S01]  /*1de0*/  UMOV UR28, UR36 ;  /* 0x00000024001c7c82 */ /* 0x000fe20008000000 */
[----:B------:R-:W-:Y:S01]  /*1df0*/  UMOV UR17, UR33 ;  /* 0x0000002100117c82 */ /* 0x000fe20008000000 */
[----:B------:R-:W-:Y:S01]  /*1e00*/  UMOV UR20, UR36 ;  /* 0x0000002400147c82 */ /* 0x000fe20008000000 */
[----:B------:R-:W-:Y:S01]  /*1e10*/  UMOV UR18, UR34 ;  /* 0x0000002200127c82 */ /* 0x000fe20008000000 */
[----:B------:R4:W-:Y:S01]  /*1e20*/  UTMALDG.3D.MULTICAST [UR32], [UR6], UR4, desc[UR44] ;  /* 0x00002c20060073b4 */ /* 0x0009e20008011804 */
[----:B------:R-:W-:Y:S01]  /*1e30*/  UMOV UR9, UR33 ;  /* 0x0000002100097c82 */ /* 0x000fe20008000000 */
[----:B------:R-:W-:Y:S01]  /*1e40*/  UMOV UR11, UR19 ;  /* 0x00000013000b7c82 */ /* 0x000fe20008000000 */
[----:B------:R-:W-:Y:S01]  /*1e50*/  UMOV UR12, UR36 ;  /* 0x00000024000c7c82 */ /* 0x000fe20008000000 */
[----:B------:R-:W-:Y:S01]  /*1e60*/  UMOV UR10, UR26 ;  /* 0x0000001a000a7c82 */ /* 0x000fe20008000000 */
[----:B------:R4:W-:Y:S01]  /*1e70*/  UTMALDG.3D.MULTICAST [UR24], [UR6], UR4, desc[UR44] ;  /* 0x00002c18060073b4 */ /* 0x0009e20008011804 */
[----:B------:R4:W-:Y:S01]  /*1e80*/  UTMALDG.3D.MULTICAST [UR16], [UR14], UR22, desc[UR44] ;  /* 0x00002c100e0073b4 */ /* 0x0009e20008011816 */
[----:B------:R4:W-:Y:S02]  /*1e90*/  UTMALDG.3D.MULTICAST [UR8], [UR14], UR22, desc[UR44] ;  /* 0x00002c080e0073b4 */ /* 0x0009e40008011816 */
[----:B----4-:R-:W-:Y:S01]  /*1ea0*/  NOP ;  /* 0x0000000000007918 */ /* 0x010fe20000000000 */
.L_x_32:
[----:B------:R-:W-:Y:S05]  /*1eb0*/  BSYNC.RECONVERGENT B0 ;  /* 0x0000000000007941 */ /* 0x000fea0003800200 */
.L_x_31:
[----:B------:R-:W-:Y:S01]  /*1ec0*/  UIADD3 UR13, UPT, UPT, UR13, 0x1, URZ ;  /* 0x000000010d0d7890 */ /* 0x000fe2000fffe0ff */
[----:B------:R-:W-:Y:S01]  /*1ed0*/  UMOV UR5, UR29 ;  /* 0x0000001d00057c82 */ /* 0x000fe20008000000 */
[----:B------:R-:W-:Y:S02]  /*1ee0*/  UMOV UR7, UR39 ;  /* 0x0000002700077c82 */ /* 0x000fe40008000000 */
[----:B------:R-:W-:-:S09]  /*1ef0*/  UISETP.NE.AND UP0, UPT, UR13, UR39, UPT ;  /* 0x000000270d00728c */ /* 0x000fd2000bf05270 */
[----:B------:R-:W-:Y:S05]  /*1f00*/  BRA.U UP0, `(.L_x_33) ;  /* 0xfffffff900fc7547 */ /* 0x000fea000b83ffff */
.L_x_25:
[----:B------:R-:W-:Y:S01]  /*1f10*/  ULEA UR4, UR29, UR21, 0x3 ;  /* 0x000000151d047291 */ /* 0x000fe2000f8e18ff */
[----:B-1----:R-:W-:Y:S01]  /*1f20*/  SHF.L.U32 R0, R12, 0x1f, RZ ;  /* 0x0000001f0c007819 */ /* 0x002fe200000006ff */
[----:B------:R-:W-:Y:S01]  /*1f30*/  @!P2 SYNCS.ARRIVE.TRANS64.A1T0 RZ, [UR21+0x78], RZ ;  /* 0x000078ffffffa9a7 */ /* 0x000fe20008100015 */
[----:B------:R-:W-:-:S06]  /*1f40*/  UISETP.GT.AND UP0, UPT, UR51, UR50, UPT ;  /* 0x000000323300728c */ /* 0x000fcc000bf04270 */
[----:B--23--:R1:W2:Y:S03]  /*1f50*/  SYNCS.PHASECHK.TRANS64.TRYWAIT P1, [UR4+0x18], R0 ;  /* 0x00001800ff0075a7 */ /* 0x00c2a60008021104 */
[----:B------:R-:W-:Y:S05]  /*1f60*/  BRA.U !UP0, `(.L_x_34) ;  /* 0x0000000508087547 */ /* 0x000fea000b800000 */
[----:B------:R-:W-:Y:S01]  /*1f70*/  UIADD3 UR13, UPT, UPT, UR54, UR7, URZ ;  /* 0x00000007360d7290 */ /* 0x000fe2000fffe0ff */
[----:B------:R-:W-:-:S11]  /*1f80*/  UMOV UR5, UR29 ;  /* 0x0000001d00057c82 */ /* 0x000fd60008000000 */
.L_x_42:
[----:B------:R-:W-:Y:S01]  /*1f90*/  ULEA UR33, UR5, UR21, 0x3 ;  /* 0x0000001505217291 */ /* 0x000fe2000f8e18ff */
[----:B--2---:R-:W-:Y:S01]  /*1fa0*/  @!P4 MOV R2, 0xc000 ;  /* 0x0000c0000002c802 */ /* 0x004fe20000000f00 */
[----:B--23--:R-:W-:Y:S10]  /*1fb0*/  @P1 BRA `(.L_x_35) ;  /* 0x00000000000c1947 */ /* 0x00cff40003800000 */
[----:B------:R-:W-:-:S04]  /*1fc0*/  SHF.L.U32 R3, R12, 0x1f, RZ ;  /* 0x0000001f0c037819 */ /* 0x000fc800000006ff */
[----:B------:R-:W2:Y:S02]  /*1fd0*/  SYNCS.PHASECHK.TRANS64.TRYWAIT P0, [UR33+0x18], R3 ;  /* 0x00001803ff0075a7 */ /* 0x000ea40008001121 */
[----:B--2---:R-:W-:Y:S05]  /*1fe0*/  @!P0 BRA `(.L_x_36) ;  /* 0x0000006800b88947 */ /* 0x004fea0003800000 */
.L_x_35:
[----:B------:R2:W-:Y:S01]  /*1ff0*/  @!P4 SYNCS.ARRIVE.TRANS64 RZ, [UR33], R2 ;  /* 0x00000002ffffc9a7 */ /* 0x0005e20008000021 */
[----:B------:R-:W-:-:S04]  /*2000*/  ULOP3.LUT UR4, UR40, 0x2, URZ, 0xfc, !UPT ;  /* 0x0000000228047892 */ /* 0x000fc8000f8efcff */
[----:B------:R-:W-:-:S09]  /*2010*/  UISETP.NE.AND UP0, UPT, UR4, 0x2, UPT ;  /* 0x000000020400788c */ /* 0x000fd2000bf05270 */
[----:B------:R-:W-:Y:S05]  /*2020*/  BRA.U UP0, `(.L_x_37) ;  /* 0x0000000100047547 */ /* 0x000fea000b800000 */
[----:B------:R-:W-:Y:S05]  /*2030*/  BPT.TRAP 0x1 ;  /* 0x000000040000795c */ /* 0x000fea0000300000 */
.L_x_37:
[----:B------:R-:W-:Y:S04]  /*2040*/  BSSY.RECONVERGENT B0, `(.L_x_38) ;  /* 0x0000003000007945 */ /* 0x000fe80003800200 */
[----:B------:R-:W-:Y:S05]  /*2050*/  @P3 BRA `(.L_x_39) ;  /* 0x0000000000043947 */ /* 0x000fea0003800000 */
[----:B------:R-:W-:Y:S05]  /*2060*/  BPT.TRAP 0x1 ;  /* 0x000000040000795c */ /* 0x000fea0000300000 */
.L_x_39:
[----:B------:R-:W-:Y:S05]  /*2070*/  BSYNC.RECONVERGENT B0 ;  /* 0x0000000000007941 */ /* 0x000fea0003800200 */
.L_x_38:
        /* <DEDUP_REMOVED lines=44> */
.L_x_41:
[----:B------:R-:W-:Y:S05]  /*2340*/  BSYNC.RECONVERGENT B0 ;  /* 0x0000000000007941 */ /* 0x000fea0003800200 */
.L_x_40:
[----:B------:R-:W-:Y:S01]  /*2350*/  UIADD3 UR7, UPT, UPT, UR7, 0x1, URZ ;  /* 0x0000000107077890 */ /* 0x000fe2000fffe0ff */
[----:B------:R-:W-:-:S03]  /*2360*/  UMOV UR5, UR29 ;  /* 0x0000001d00057c82 */ /* 0x000fc60008000000 */
[----:B------:R-:W-:-:S09]  /*2370*/  UISETP.NE.AND UP0, UPT, UR7, UR13, UPT ;  /* 0x0000000d0700728c */ /* 0x000fd2000bf05270 */
[----:B------:R-:W-:Y:S05]  /*2380*/  BRA.U UP0, `(.L_x_42) ;  /* 0xfffffffd00007547 */ /* 0x000fea000b83ffff */
.L_x_34:
[C---:B------:R-:W-:Y:S01]  /*2390*/  LEA R3, R11.reuse, UR21, 0x3 ;  /* 0x000000150b037c11 */ /* 0x040fe2000f8e18ff */
[----:B------:R-:W-:Y:S01]  /*23a0*/  NOP ;  /* 0x0000000000007918 */ /* 0x000fe20000000000 */
[----:B-1----:R-:W-:Y:S02]  /*23b0*/  SHF.L.U32 R0, R10, 0x1f, RZ ;  /* 0x0000001f0a007819 */ /* 0x002fe400000006ff */
[----:B------:R-:W-:Y:S02]  /*23c0*/  LEA R4, R11, UR21, 0x4 ;  /* 0x000000150b047c11 */ /* 0x000fe4000f8e20ff */
[----:B------:R-:W1:Y:S02]  /*23d0*/  SYNCS.PHASECHK.TRANS64.TRYWAIT P0, [R3+URZ+0x80], R0 ;  /* 0x00008000030075a7 */ /* 0x000e6400080011ff */
[----:B-1----:R-:W-:Y:S05]  /*23e0*/  @!P0 BRA `(.L_x_43) ;  /* 0x0000006400d08947 */ /* 0x002fea0003800000 */
.L_x_144:
[----:B------:R-:W4:Y:S01]  /*23f0*/  LDS.128 R4, [R4+0x110] ;  /* 0x0001100004047984 */ /* 0x000f220000000c00 */
[----:B------:R-:W-:Y:S01]  /*2400*/  UISETP.GE.AND UP0, UPT, UR42, 0x1, UPT ;  /* 0x000000012a00788c */ /* 0x000fe2000bf06270 */
[----:B------:R-:W-:Y:S01]  /*2410*/  @!PT LDS RZ, [RZ] ;  /* 0x00000000fffff984 */ /* 0x000fe20000000800 */
[----:B------:R-:W-:Y:S01]  /*2420*/  @!PT LDS RZ, [RZ] ;  /* 0x00000000fffff984 */ /* 0x000fe20000000800 */
[----:B------:R-:W-:Y:S01]  /*2430*/  @!PT LDS RZ, [RZ] ;  /* 0x00000000fffff984 */ /* 0x000fe20000000800 */
[----:B------:R-:W-:Y:S01]  /*2440*/  @!PT LDS RZ, [RZ] ;  /* 0x00000000fffff984 */ /* 0x000fe20000000800 */
[----:B------:R1:W-:Y:S06]  /*2450*/  MEMBAR.ALL.CTA ;  /* 0x0000000000007992 */ /* 0x0003ec0000008000 */
[----:B-1----:R-:W1:Y:S01]  /*2460*/  FENCE.VIEW.ASYNC.S ;  /* 0x00000000000073c6 */ /* 0x002e620000000000 */
[----:B----4-:R-:W-:-:S13]  /*2470*/  LOP3.LUT P0, RZ, R6, 0x1, RZ, 0xc0, !PT ;  /* 0x0000000106ff7812 */ /* 0x010fda000780c0ff */
[----:B-1----:R-:W-:Y:S01]  /*2480*/  VOTEU.ANY UP1, P0 ;  /* 0x0000000000ff7886 */ /* 0x002fe20000020100 */
[----:B------:R-:W-:-:S13]  /*2490*/  PLOP3.LUT P0, PT, PT, PT, UP1, 0x80, 0x8 ;  /* 0x000000000008781c */ /* 0x000fda0003f0f018 */
[----:B------:R-:W-:Y:S02]  /*24a0*/  @P0 LOP3.LUT R0, R5, 0xffff, RZ, 0xc0, !PT ;  /* 0x0000ffff05000812 */ /* 0x000fe400078ec0ff */
[----:B--2---:R-:W-:Y:S02]  /*24b0*/  @P0 MOV R2, R4 ;  /* 0x0000000400020202 */ /* 0x004fe40000000f00 */
[----:B------:R-:W-:Y:S01]  /*24c0*/  @P0 R2UR UR5, R0 ;  /* 0x00000000000502ca */ /* 0x000fe200000e0000 */
[----:B------:R-:W-:Y:S01]  /*24d0*/  VIADD R0, R3, 0x90 ;  /* 0x0000009003007836 */ /* 0x000fe20000000000 */
[----:B------:R-:W-:Y:S02]  /*24e0*/  @P0 SHF.R.U32.HI R4, RZ, 0x10, R5 ;  /* 0x00000010ff040819 */ /* 0x000fe40000011605 */
[----:B------:R-:W-:Y:S02]  /*24f0*/  @P0 R2UR UR6, R2 ;  /* 0x00000000020602ca */ /* 0x000fe400000e0000 */
[----:B------:R-:W-:-:S02]  /*2500*/  PRMT R0, RZ, 0x654, R0 ;  /* 0x00000654ff007816 */ /* 0x000fc40000000000 */
[----:B------:R-:W-:Y:S02]  /*2510*/  @P0 R2UR UR4, R4 ;  /* 0x00000000040402ca */ /* 0x000fe400000e0000 */
[----:B------:R1:W-:Y:S03]  /*2520*/  SYNCS.ARRIVE.TRANS64.RED.A1T0 RZ, [R0+URZ], RZ ;  /* 0x000000ff00ff79a7 */ /* 0x0003e600081004ff */
[----:B------:R-:W-:-:S04]  /*2530*/  @UP1 UMOV UR41, UR5 ;  /* 0x0000000500291c82 */ /* 0x000fc80008000000 */
[----:B------:R-:W-:-:S04]  /*2540*/  @UP1 UMOV UR43, UR6 ;  /* 0x00000006002b1c82 */ /* 0x000fc80008000000 */
[----:B------:R-:W-:Y:S01]  /*2550*/  @UP1 UMOV UR36, UR4 ;  /* 0x0000000400241c82 */ /* 0x000fe20008000000 */
[----:B------:R-:W-:Y:S05]  /*2560*/  BRA.U !UP0, `(.L_x_44) ;  /* 0x0000000108d47547 */ /* 0x000fea000b800000 */
[----:B------:R-:W2:Y:S01]  /*2570*/  LDCU.128 UR12, c[0x0][0xb10] ;  /* 0x00016200ff0c77ac */ /* 0x000ea20008000c00 */
[----:B------:R-:W4:Y:S01]  /*2580*/  LDCU UR22, c[0x0][0xb20] ;  /* 0x00016400ff1677ac */ /* 0x000f220008000800 */
[----:B------:R-:W3:Y:S01]  /*2590*/  LDCU UR20, c[0x0][0xb0c] ;  /* 0x00016180ff1477ac */ /* 0x000ee20008000800 */
[----:B------:R-:W1:Y:S01]  /*25a0*/  LDCU.64 UR8, c[0x0][0xb28] ;  /* 0x00016500ff0877ac */ /* 0x000e620008000a00 */
[----:B------:R-:W-:Y:S02]  /*25b0*/  UISETP.NE.AND UP3, UPT, UR42, 0x1, UPT ;  /* 0x000000012a00788c */ /* 0x000fe4000bf65270 */
[----:B--2---:R-:W-:Y:S02]  /*25c0*/  UIMAD.WIDE.U32 UR6, UR48, UR15, URZ ;  /* 0x0000000f300672a5 */ /* 0x004fe4000f8e00ff */
[----:B------:R-:W-:Y:S02]  /*25d0*/  UIMAD.WIDE.U32 UR4, UR49, UR12, URZ ;  /* 0x0000000c310472a5 */ /* 0x000fe4000f8e00ff */
[----:B------:R-:W-:-:S02]  /*25e0*/  UISETP.NE.AND UP0, UPT, UR14, 0x1, UPT ;  /* 0x000000010e00788c */ /* 0x000fc4000bf05270 */
[----:B------:R-:W-:Y:S01]  /*25f0*/  UIMAD.WIDE.U32 UR18, UR41, UR15, URZ ;  /* 0x0000000f291272a5 */ /* 0x000fe2000f8e00ff */
[----:B------:R-:W-:Y:S02]  /*2600*/  UMOV UR6, UR7 ;  /* 0x0000000700067c82 */ /* 0x000fe40008000000 */
[----:B------:R-:W-:Y:S01]  /*2610*/  UMOV UR4, UR5 ;  /* 0x0000000500047c82 */ /* 0x000fe20008000000 */
[----:B----4-:R-:W-:Y:S02]  /*2620*/  USHF.R.U32.HI UR6, URZ, UR22, UR6 ;  /* 0x00000016ff067299 */ /* 0x010fe40008011606 */
[----:B---3--:R-:W-:Y:S02]  /*2630*/  UISETP.NE.AND UP2, UPT, UR20, 0x1, UPT ;  /* 0x000000011400788c */ /* 0x008fe4000bf45270 */
[----:B------:R-:W-:Y:S02]  /*2640*/  USHF.R.U32.HI UR4, URZ, UR13, UR4 ;  /* 0x0000000dff047299 */ /* 0x000fe40008011604 */
[----:B------:R-:W-:-:S02]  /*2650*/  USEL UR5, UR48, UR6, !UP0 ;  /* 0x0000000630057287 */ /* 0x000fc4000c000000 */
[----:B------:R-:W-:Y:S02]  /*2660*/  USEL UR6, UR49, UR4, !UP2 ;  /* 0x0000000431067287 */ /* 0x000fe4000d000000 */
[----:B-1----:R-:W-:Y:S01]  /*2670*/  UIMAD.WIDE.U32 UR10, UR5, UR8, URZ ;  /* 0x00000008050a72a5 */ /* 0x002fe2000f8e00ff */
[----:B------:R-:W-:Y:S01]  /*2680*/  UMOV UR4, UR19 ;  /* 0x0000001300047c82 */ /* 0x000fe20008000000 */
[----:B------:R-:W-:Y:S02]  /*2690*/  UIMAD.WIDE.U32 UR16, UR43, UR12, URZ ;  /* 0x0000000c2b1072a5 */ /* 0x000fe4000f8e00ff */
[----:B------:R-:W-:-:S03]  /*26a0*/  UIMAD.WIDE.U32 UR18, UR6, UR8, URZ ;  /* 0x00000008061272a5 */ /* 0x000fc6000f8e00ff */
[----:B------:R-:W-:Y:S01]  /*26b0*/  UMOV UR10, UR11 ;  /* 0x0000000b000a7c82 */ /* 0x000fe20008000000 */
[----:B------:R-:W-:Y:S02]  /*26c0*/  USHF.R.U32.HI UR4, URZ, UR22, UR4 ;  /* 0x00000016ff047299 */ /* 0x000fe40008011604 */
[----:B------:R-:W-:Y:S01]  /*26d0*/  @UP3 USHF.R.U32.HI UR5, URZ, UR9, UR10 ;  /* 0x00000009ff053299 */ /* 0x000fe2000801160a */
[----:B------:R-:W-:Y:S01]  /*26e0*/  UMOV UR16, UR17 ;  /* 0x0000001100107c82 */ /* 0x000fe20008000000 */
[----:B------:R-:W-:Y:S01]  /*26f0*/  UMOV UR18, UR19 ;  /* 0x0000001300127c82 */ /* 0x000fe20008000000 */
[----:B------:R-:W-:Y:S02]  /*2700*/  USHF.R.U32.HI UR13, URZ, UR13, UR16 ;  /* 0x0000000dff0d7299 */ /* 0x000fe40008011610 */
[----:B------:R-:W-:Y:S02]  /*2710*/  USEL UR4, UR41, UR4, !UP0 ;  /* 0x0000000429047287 */ /* 0x000fe4000c000000 */
[----:B------:R-:W-:-:S02]  /*2720*/  @UP3 USHF.R.U32.HI UR6, URZ, UR9, UR18 ;  /* 0x00000009ff063299 */ /* 0x000fc40008011612 */
[----:B------:R-:W-:Y:S02]  /*2730*/  UIMAD UR7, UR42, UR5, URZ ;  /* 0x000000052a0772a4 */ /* 0x000fe4000f8e02ff */
[----:B------:R-:W-:Y:S02]  /*2740*/  USEL UR5, UR43, UR13, !UP2 ;  /* 0x0000000d2b057287 */ /* 0x000fe4000d000000 */
[----:B------:R-:W-:Y:S02]  /*2750*/  UIMAD UR10, UR42, UR6, URZ ;  /* 0x000000062a0a72a4 */ /* 0x000fe4000f8e02ff */
[----:B------:R-:W-:Y:S02]  /*2760*/  UISETP.GE.AND UP0, UPT, UR4, UR7, UPT ;  /* 0x000000070400728c */ /* 0x000fe4000bf06270 */
[----:B------:R-:W-:Y:S02]  /*2770*/  UIMAD.WIDE.U32 UR12, UR4, UR8, URZ ;  /* 0x00000008040c72a5 */ /* 0x000fe4000f8e00ff */
[----:B------:R-:W-:-:S02]  /*2780*/  UISETP.GE.OR UP0, UPT, UR5, UR10, UP0 ;  /* 0x0000000a0500728c */ /* 0x000fc40008706670 */
        /* <DEDUP_REMOVED lines=19> */
.L_x_44:
[----:B------:R-:W2:Y:S02]  /*28c0*/  LDCU UR4, c[0x0][0xb30] ;  /* 0x00016600ff0477ac */ /* 0x000ea40008000800 */
[----:B--2---:R-:W-:-:S09]  /*28d0*/  UISETP.NE.AND UP0, UPT, UR4, 0x1, UPT ;  /* 0x000000010400788c */ /* 0x004fd2000bf05270 */
[----:B------:R-:W-:Y:S05]  /*28e0*/  BRA.U UP0, `(.L_x_45) ;  /* 0x0000000100447547 */ /* 0x000fea000b800000 */
[----:B------:R-:W2:Y:S01]  /*28f0*/  LDCU.128 UR8, c[0x0][0xb10] ;  /* 0x00016200ff0877ac */ /* 0x000ea20008000c00 */
[----:B------:R-:W4:Y:S01]  /*2900*/  LDCU UR12, c[0x0][0xb0c] ;  /* 0x00016180ff0c77ac */ /* 0x000f220008000800 */
[----:B------:R-:W1:Y:S01]  /*2910*/  LDCU UR13, c[0x0][0xb20] ;  /* 0x00016400ff0d77ac */ /* 0x000e620008000800 */
[----:B--2---:R-:W-:Y:S02]  /*2920*/  UIMAD.WIDE.U32 UR6, UR43, UR8, URZ ;  /* 0x000000082b0672a5 */ /* 0x004fe4000f8e00ff */
[----:B------:R-:W-:Y:S02]  /*2930*/  UIMAD.WIDE.U32 UR4, UR41, UR11, URZ ;  /* 0x0000000b290472a5 */ /* 0x000fe4000f8e00ff */
[----:B----4-:R-:W-:Y:S02]  /*2940*/  UISETP.NE.AND UP2, UPT, UR12, 0x1, UPT ;  /* 0x000000010c00788c */ /* 0x010fe4000bf45270 */
[----:B------:R-:W-:Y:S01]  /*2950*/  UISETP.NE.AND UP0, UPT, UR10, 0x1, UPT ;  /* 0x000000010a00788c */ /* 0x000fe2000bf05270 */
[----:B------:R-:W-:-:S02]  /*2960*/  UMOV UR6, UR7 ;  /* 0x0000000700067c82 */ /* 0x000fc40008000000 */
[----:B------:R-:W-:Y:S01]  /*2970*/  UMOV UR4, UR5 ;  /* 0x0000000500047c82 */ /* 0x000fe20008000000 */
[----:B------:R-:W-:Y:S02]  /*2980*/  USHF.R.U32.HI UR9, URZ, UR9, UR6 ;  /* 0x00000009ff097299 */ /* 0x000fe40008011606 */
[----:B-1----:R-:W-:Y:S02]  /*2990*/  USHF.R.U32.HI UR4, URZ, UR13, UR4 ;  /* 0x0000000dff047299 */ /* 0x002fe40008011604 */
[----:B------:R-:W-:Y:S02]  /*29a0*/  USEL UR5, UR43, UR9, !UP2 ;  /* 0x000000092b057287 */ /* 0x000fe4000d000000 */
[----:B------:R-:W-:-:S04]  /*29b0*/  USEL UR4, UR41, UR4, !UP0 ;  /* 0x0000000429047287 */ /* 0x000fc8000c000000 */
[----:B------:R-:W-:Y:S02]  /*29c0*/  UIADD3 UR6, UPT, UPT, UR5, -UR4, URZ ;  /* 0x8000000405067290 */ /* 0x000fe4000fffe0ff */
[----:B------:R-:W-:Y:S02]  /*29d0*/  UIADD3 UR4, UPT, UPT, -UR5, UR4, URZ ;  /* 0x0000000405047290 */ /* 0x000fe4000fffe1ff */
[----:B------:R-:W-:Y:S02]  /*29e0*/  UIMAD UR41, UR6, UR10, UR41 ;  /* 0x0000000a062972a4 */ /* 0x000fe4000f8e0229 */
[----:B------:R-:W-:-:S12]  /*29f0*/  UIMAD UR43, UR4, UR12, UR43 ;  /* 0x0000000c042b72a4 */ /* 0x000fd8000f8e022b */
.L_x_45:
[----:B------:R-:W-:Y:S01]  /*2a00*/  VIADD R11, R11, 0x1 ;  /* 0x000000010b0b7836 */ /* 0x000fe20000000000 */
[----:B------:R-:W-:Y:S01]  /*2a10*/  R2UR UR4, R47 ;  /* 0x000000002f0472ca */ /* 0x000fe200000e0000 */
[----:B------:R-:W-:Y:S01]  /*2a20*/  UIADD3 UR16, UPT, UPT, UR43, UR63, URZ ;  /* 0x0000003f2b107290 */ /* 0x000fe2000fffe0ff */
[----:B------:R-:W-:Y:S02]  /*2a30*/  PLOP3.LUT P2, PT, PT, PT, PT, 0x80, 0x8 ;  /* 0x000000000008781c */ /* 0x000fe40003f4f070 */
[----:B------:R-:W-:-:S04]  /*2a40*/  ISETP.NE.AND P0, PT, R11, 0x2, PT ;  /* 0x000000020b00780c */ /* 0x000fc80003f05270 */
[----:B-1----:R-:W-:Y:S02]  /*2a50*/  SEL R0, RZ, 0x1, P0 ;  /* 0x00000001ff007807 */ /* 0x002fe40000000000 */
[----:B------:R-:W-:Y:S02]  /*2a60*/  SEL R11, R11, RZ, P0 ;  /* 0x000000ff0b0b7207 */ /* 0x000fe40000000000 */
[----:B------:R-:W-:Y:S01]  /*2a70*/  LOP3.LUT R10, R10, R0, RZ, 0x3c, !PT ;  /* 0x000000000a0a7212 */ /* 0x000fe200078e3cff */
[----:B------:R-:W-:Y:S01]  /*2a80*/  UIADD3 UR20, UPT, UPT, UR41, UR4, URZ ;  /* 0x0000000429147290 */ /* 0x000fe2000fffe0ff */
[----:B------:R-:W-:Y:S11]  /*2a90*/  BRA.U UP1, `(.L_x_46) ;  /* 0xffffffed01a47547 */ /* 0x000ff6000b83ffff */
[----:B------:R-:W-:Y:S01]  /*2aa0*/  UIADD3 UR21, UPT, UPT, UR21, 0x18, URZ ;  /* 0x0000001815157890 */ /* 0x000fe2000fffe0ff */
[----:B------:R-:W-:-:S03]  /*2ab0*/  SHF.L.U32 R2, R12, 0x1f, RZ ;  /* 0x0000001f0c027819 */ /* 0x000fc600000006ff */
[----:B------:R-:W-:-:S09]  /*2ac0*/  ULEA UR4, UR29, UR21, 0x3 ;  /* 0x000000151d047291 */ /* 0x000fd2000f8e18ff */
[----:B------:R-:W1:Y:S02]  /*2ad0*/  SYNCS.PHASECHK.TRANS64.TRYWAIT P0, [UR4], R2 ;  /* 0x00000002ff0075a7 */ /* 0x000e640008001104 */
[----:B-1----:R-:W-:Y:S05]  /*2ae0*/  @!P0 BRA `(.L_x_47) ;  /* 0x0000006000248947 */ /* 0x002fea0003800000 */
.L_x_146:
[----:B------:R-:W-:-:S04]  /*2af0*/  UIADD3 UR4, UPT, UPT, UR29, 0x1, URZ ;  /* 0x000000011d047890 */ /* 0x000fc8000fffe0ff */
[----:B------:R-:W-:-:S04]  /*2b00*/  UISETP.NE.AND UP0, UPT, UR4, 0x3, UPT ;  /* 0x000000030400788c */ /* 0x000fc8000bf05270 */
[----:B------:R-:W-:Y:S02]  /*2b10*/  USEL UR6, URZ, 0x1, UP0 ;  /* 0x00000001ff067887 */ /* 0x000fe40008000000 */
[----:B------:R-:W-:-:S04]  /*2b20*/  USEL UR4, UR4, URZ, UP0 ;  /* 0x000000ff04047287 */ /* 0x000fc80008000000 */
[----:B------:R-:W-:Y:S01]  /*2b30*/  ULEA UR5, UR4, UR21, 0x3 ;  /* 0x0000001504057291 */ /* 0x000fe2000f8e18ff */
[----:B------:R-:W-:-:S04]  /*2b40*/  LOP3.LUT R12, R12, UR6, RZ, 0x3c, !PT ;  /* 0x000000060c0c7c12 */ /* 0x000fc8000f8e3cff */
[----:B-1----:R-:W-:-:S04]  /*2b50*/  SHF.L.U32 R2, R12, 0x1f, RZ ;  /* 0x0000001f0c027819 */ /* 0x002fc800000006ff */
[----:B------:R-:W1:Y:S02]  /*2b60*/  SYNCS.PHASECHK.TRANS64.TRYWAIT P0, [UR5], R2 ;  /* 0x00000002ff0075a7 */ /* 0x000e640008001105 */
[----:B-1----:R-:W-:Y:S05]  /*2b70*/  @!P0 BRA `(.L_x_48) ;  /* 0x0000006000188947 */ /* 0x002fea0003800000 */
.L_x_148:
[----:B------:R-:W-:-:S04]  /*2b80*/  UIADD3 UR4, UPT, UPT, UR4, 0x1, URZ ;  /* 0x0000000104047890 */ /* 0x000fc8000fffe0ff */
[----:B------:R-:W-:-:S04]  /*2b90*/  UISETP.NE.AND UP0, UPT, UR4, 0x3, UPT ;  /* 0x000000030400788c */ /* 0x000fc8000bf05270 */
[----:B------:R-:W-:Y:S02]  /*2ba0*/  USEL UR5, URZ, 0x1, UP0 ;  /* 0x00000001ff057887 */ /* 0x000fe40008000000 */
[----:B------:R-:W-:-:S04]  /*2bb0*/  USEL UR4, UR4, URZ, UP0 ;  /* 0x000000ff04047287 */ /* 0x000fc80008000000 */
[----:B------:R-:W-:Y:S01]  /*2bc0*/  ULEA UR4, UR4, UR21, 0x3 ;  /* 0x0000001504047291 */ /* 0x000fe2000f8e18ff */
[----:B-1----:R-:W-:-:S04]  /*2bd0*/  LOP3.LUT R2, R12, UR5, RZ, 0x3c, !PT ;  /* 0x000000050c027c12 */ /* 0x002fc8000f8e3cff */
[----:B------:R-:W-:Y:S01]  /*2be0*/  SHF.L.U32 R2, R2, 0x1f, RZ ;  /* 0x0000001f02027819 */ /* 0x000fe200000006ff */
[----:B------:R-:W-:-:S07]  /*2bf0*/  IMAD.U32 R0, RZ, RZ, UR4 ;  /* 0x00000004ff007e24 */ /* 0x000fce000f8e00ff */
.L_x_49:
[----:B-1----:R1:W2:Y:S02]  /*2c00*/  SYNCS.PHASECHK.TRANS64.TRYWAIT P0, [R0+URZ], R2 ;  /* 0x00000002000075a7 */ /* 0x0022a400080011ff */
[----:B--2---:R-:W-:Y:S05]  /*2c10*/  @!P0 NANOSLEEP.SYNCS 0x989680 ;  /* 0x009896800000895d */ /* 0x004fea0003900000 */
[----:B------:R-:W2:Y:S02]  /*2c20*/  @!P0 SYNCS.PHASECHK.TRANS64 P0, [R0+URZ], R2 ;  /* 0x00000002000085a7 */ /* 0x000ea400080010ff */
[----:B--2---:R-:W-:Y:S05]  /*2c30*/  @P0 EXIT ;  /* 0x000000000000094d */ /* 0x004fea0003800000 */
[----:B------:R-:W-:Y:S05]  /*2c40*/  BRA `(.L_x_49) ;  /* 0xfffffffc00ec7947 */ /* 0x000fea000383ffff */
.L_x_22:
[----:B------:R-:W-:-:S04]  /*2c50*/  UISETP.NE.AND UP0, UPT, UR52, URZ, UPT ;  /* 0x000000ff3400728c */ /* 0x000fc8000bf05270 */
[----:B------:R-:W-:-:S09]  /*2c60*/  UISETP.NE.OR UP0, UPT, UR17, 0x1, UP0 ;  /* 0x000000011100788c */ /* 0x000fd20008705670 */
[----:B------:R-:W-:Y:S05]  /*2c70*/  BRA.U UP0, `(.L_x_50) ;  /* 0x0000000500487547 */ /* 0x000fea000b800000 */
[----:B------:R-:W-:Y:S01]  /*2c80*/  ISETP.GE.U32.AND P2, PT, R0, 0x4, PT ;  /* 0x000000040000780c */ /* 0x000fe20003f46070 */
[----:B------:R-:W-:Y:S01]  /*2c90*/  IMAD.MOV.U32 R12, RZ, RZ, 0x1 ;  /* 0x00000001ff0c7424 */ /* 0x000fe200078e00ff */
[----:B------:R-:W-:Y:S02]  /*2ca0*/  CS2R R10, SRZ ;  /* 0x00000000000a7805 */ /* 0x000fe4000001ff00 */
[----:B------:R-:W-:Y:S01]  /*2cb0*/  CS2R R8, SRZ ;  /* 0x0000000000087805 */ /* 0x000fe2000001ff00 */
[----:B------:R-:W-:Y:S01]  /*2cc0*/  UMOV UR6, 0x400 ;  /* 0x0000040000067882 */ /* 0x000fe20000000000 */
[----:B------:R-:W-:Y:S01]  /*2cd0*/  UMOV UR5, URZ ;  /* 0x000000ff00057c82 */ /* 0x000fe20008000000 */
[----:B------:R-:W-:-:S12]  /*2ce0*/  ULEA UR6, UR52, UR6, 0x18 ;  /* 0x0000000634067291 */ /* 0x000fd8000f8ec0ff */
.L_x_54:
[----:B------:R-:W-:Y:S02]  /*2cf0*/  LEA R2, R8, UR6, 0x3 ;  /* 0x0000000608027c11 */ /* 0x000fe4000f8e18ff */
[----:B------:R-:W-:-:S03]  /*2d00*/  SHF.L.U32 R4, R9, 0x1f, RZ ;  /* 0x0000001f09047819 */ /* 0x000fc600000006ff */
[----:B------:R-:W-:Y:S01]  /*2d10*/  VIADD R5, R2, 0xf0 ;  /* 0x000000f002057836 */ /* 0x000fe20000000000 */
[----:B------:R-:W2:Y:S02]  /*2d20*/  SYNCS.PHASECHK.TRANS64.TRYWAIT P0, [R2+URZ+0xe0], R4 ;  /* 0x0000e004020075a7 */ /* 0x000ea400080011ff */
[----:B--2---:R-:W-:Y:S05]  /*2d30*/  @!P0 BRA `(.L_x_51) ;  /* 0x0000005c00c08947 */ /* 0x004fea0003800000 */
.L_x_149:
[----:B------:R-:W-:Y:S01]  /*2d40*/  ULEA UR4, UR5, UR6, 0x3 ;  /* 0x0000000605047291 */ /* 0x000fe2000f8e18ff */
[----:B--2---:R-:W-:Y:S01]  /*2d50*/  PRMT R2, RZ, 0x654, R5 ;  /* 0x00000654ff027816 */ /* 0x004fe20000000005 */
[----:B------:R-:W-:Y:S01]  /*2d60*/  @!P2 IMAD.MOV.U32 R4, RZ, RZ, 0x10 ;  /* 0x00000010ff04a424 */ /* 0x000fe200078e00ff */
[----:B------:R-:W-:Y:S01]  /*2d70*/  SHF.L.U32 R5, R12, 0x1f, RZ ;  /* 0x0000001f0c057819 */ /* 0x000fe200000006ff */
[----:B------:R-:W-:Y:S01]  /*2d80*/  UIADD3 UR7, UPT, UPT, UR4, 0x80, URZ ;  /* 0x0000008004077890 */ /* 0x000fe2000fffe0ff */
[----:B------:R2:W-:Y:S05]  /*2d90*/  SYNCS.ARRIVE.TRANS64.RED.A1T0 RZ, [R2+URZ], RZ ;  /* 0x000000ff02ff79a7 */ /* 0x0005ea00081004ff */
[----:B------:R-:W-:Y:S01]  /*2da0*/  IMAD.U32 R6, RZ, RZ, UR7 ;  /* 0x00000007ff067e24 */ /* 0x000fe2000f8e00ff */
[----:B------:R-:W3:Y:S04]  /*2db0*/  SYNCS.PHASECHK.TRANS64.TRYWAIT P0, [UR4+0x90], R5 ;  /* 0x00009005ff0075a7 */ /* 0x000ee80008001104 */
[----:B------:R-:W-:Y:S01]  /*2dc0*/  PRMT R6, R0, 0x654, R6 ;  /* 0x0000065400067816 */ /* 0x000fe20000000006 */
[----:B--23--:R-:W-:Y:S06]  /*2dd0*/  @!P0 BRA `(.L_x_52) ;  /* 0x0000005c00ac8947 */ /* 0x00cfec0003800000 */
.L_x_151:
[----:B------:R-:W-:Y:S01]  /*2de0*/  ULEA UR8, UR5, UR6, 0x4 ;  /* 0x0000000605087291 */ /* 0x000fe2000f8e20ff */
[----:B------:R-:W-:Y:S01]  /*2df0*/  SEL R3, R6, R3, !P2 ;  /* 0x0000000306037207 */ /* 0x000fe20005000000 */
[----:B------:R-:W-:Y:S01]  /*2e00*/  UIADD3 UR9, UPT, UPT, UR4, 0x80, URZ ;  /* 0x0000008004097890 */ /* 0x000fe2000fffe0ff */
[----:B--2---:R-:W-:Y:S01]  /*2e10*/  LEA R2, R11, UR6, 0x3 ;  /* 0x000000060b027c11 */ /* 0x004fe2000f8e18ff */
[----:B------:R-:W-:Y:S01]  /*2e20*/  UIADD3 UR8, UPT, UPT, UR8, 0x110, URZ ;  /* 0x0000011008087890 */ /* 0x000fe2000fffe0ff */
[----:B------:R2:W-:Y:S01]  /*2e30*/  @!P2 SYNCS.ARRIVE.TRANS64.RED RZ, [R3+URZ], R4 ;  /* 0x0000000403ffa9a7 */ /* 0x0005e200080004ff */
[----:B------:R-:W-:Y:S01]  /*2e40*/  UIADD3 UR4, UPT, UPT, UR5, 0x1, URZ ;  /* 0x0000000105047890 */ /* 0x000fe2000fffe0ff */
[----:B------:R-:W-:-:S03]  /*2e50*/  VIADD R8, R8, 0x1 ;  /* 0x0000000108087836 */ /* 0x000fc60000000000 */
[----:B------:R-:W-:Y:S02]  /*2e60*/  UISETP.NE.AND UP0, UPT, UR4, 0x2, UPT ;  /* 0x000000020400788c */ /* 0x000fe4000bf05270 */
[----:B------:R-:W-:Y:S01]  /*2e70*/  ISETP.NE.AND P0, PT, R8, 0x2, PT ;  /* 0x000000020800780c */ /* 0x000fe20003f05270 */
[----:B------:R-:W-:Y:S06]  /*2e80*/  UGETNEXTWORKID.BROADCAST [UR8], [UR9] ;  /* 0x00000000080073ca */ /* 0x000fec0008000100 */
[----:B------:R-:W-:Y:S02]  /*2e90*/  USEL UR7, URZ, 0x1, UP0 ;  /* 0x00000001ff077887 */ /* 0x000fe40008000000 */
[----:B------:R-:W-:-:S04]  /*2ea0*/  USEL UR5, UR4, URZ, UP0 ;  /* 0x000000ff04057287 */ /* 0x000fc80008000000 */
[----:B------:R-:W-:Y:S02]  /*2eb0*/  LOP3.LUT R12, R12, UR7, RZ, 0x3c, !PT ;  /* 0x000000070c0c7c12 */ /* 0x000fe4000f8e3cff */
[----:B--2---:R-:W-:-:S04]  /*2ec0*/  SHF.L.U32 R4, R10, 0x1f, RZ ;  /* 0x0000001f0a047819 */ /* 0x004fc800000006ff */
[----:B------:R-:W2:Y:S02]  /*2ed0*/  SYNCS.PHASECHK.TRANS64.TRYWAIT P1, [R2+URZ+0x80], R4 ;  /* 0x00008004020075a7 */ /* 0x000ea400080211ff */
[----:B--2---:R-:W-:Y:S05]  /*2ee0*/  @!P1 BRA `(.L_x_53) ;  /* 0x0000005c00809947 */ /* 0x004fea0003800000 */
.L_x_152:
[C---:B--2---:R-:W-:Y:S01]  /*2ef0*/  LEA R4, R11.reuse, UR6, 0x4 ;  /* 0x000000060b047c11 */ /* 0x044fe2000f8e20ff */
[----:B------:R-:W-:Y:S01]  /*2f00*/  VIADD R2, R2, 0x90 ;  /* 0x0000009002027836 */ /* 0x000fe20000000000 */
[----:B------:R-:W-:Y:S01]  /*2f10*/  SEL R8, R8, RZ, P0 ;  /* 0x000000ff08087207 */ /* 0x000fe20000000000 */
[----:B------:R-:W-:-:S03]  /*2f20*/  VIADD R11, R11, 0x1 ;  /* 0x000000010b0b7836 */ /* 0x000fc60000000000 */
[----:B------:R-:W2:Y:S01]  /*2f30*/  LDS.128 R4, [R4+0x110] ;  /* 0x0001100004047984 */ /* 0x000ea20000000c00 */
[----:B------:R-:W-:Y:S02]  /*2f40*/  PRMT R2, RZ, 0x654, R2 ;  /* 0x00000654ff027816 */ /* 0x000fe40000000002 */
[C---:B------:R-:W-:Y:S01]  /*2f50*/  ISETP.NE.AND P1, PT, R11.reuse, 0x2, PT ;  /* 0x000000020b00780c */ /* 0x040fe20003f25270 */
[----:B------:R-:W-:Y:S01]  /*2f60*/  @!PT LDS RZ, [RZ] ;  /* 0x00000000fffff984 */ /* 0x000fe20000000800 */
[----:B------:R-:W-:Y:S01]  /*2f70*/  @!PT LDS RZ, [RZ] ;  /* 0x00000000fffff984 */ /* 0x000fe20000000800 */
[----:B------:R-:W-:Y:S01]  /*2f80*/  @!PT LDS RZ, [RZ] ;  /* 0x00000000fffff984 */ /* 0x000fe20000000800 */
[----:B------:R-:W-:Y:S01]  /*2f90*/  @!PT LDS RZ, [RZ] ;  /* 0x00000000fffff984 */ /* 0x000fe20000000800 */
[----:B------:R3:W-:Y:S06]  /*2fa0*/  MEMBAR.ALL.CTA ;  /* 0x0000000000007992 */ /* 0x0007ec0000008000 */
[----:B---3--:R-:W3:Y:S01]  /*2fb0*/  FENCE.VIEW.ASYNC.S ;  /* 0x00000000000073c6 */ /* 0x008ee20000000000 */
[----:B------:R-:W-:Y:S01]  /*2fc0*/  SEL R11, R11, RZ, P1 ;  /* 0x000000ff0b0b7207 */ /* 0x000fe20000800000 */
[----:B---3--:R3:W-:Y:S01]  /*2fd0*/  SYNCS.ARRIVE.TRANS64.RED.A1T0 RZ, [R2+URZ], RZ ;  /* 0x000000ff02ff79a7 */ /* 0x0087e200081004ff */
[----:B--2---:R-:W-:-:S02]  /*2fe0*/  LOP3.LUT P3, RZ, R6, 0x1, RZ, 0xc0, !PT ;  /* 0x0000000106ff7812 */ /* 0x004fc4000786c0ff */
[----:B------:R-:W-:-:S04]  /*2ff0*/  SEL R4, RZ, 0x1, P1 ;  /* 0x00000001ff047807 */ /* 0x000fc80000800000 */
[----:B------:R-:W-:Y:S02]  /*3000*/  LOP3.LUT R10, R10, R4, RZ, 0x3c, !PT ;  /* 0x000000040a0a7212 */ /* 0x000fe400078e3cff */
[----:B---3--:R-:W-:-:S04]  /*3010*/  SEL R2, RZ, 0x1, P0 ;  /* 0x00000001ff027807 */ /* 0x008fc80000000000 */
[----:B------:R-:W-:Y:S01]  /*3020*/  LOP3.LUT R9, R9, R2, RZ, 0x3c, !PT ;  /* 0x0000000209097212 */ /* 0x000fe200078e3cff */
[----:B------:R-:W-:Y:S06]  /*3030*/  @P3 BRA `(.L_x_54) ;  /* 0xfffffffc002c3947 */ /* 0x000fec000383ffff */
[----:B------:R-:W-:Y:S01]  /*3040*/  ULEA UR4, UR5, UR6, 0x3 ;  /* 0x0000000605047291 */ /* 0x000fe2000f8e18ff */
[----:B------:R-:W-:-:S08]  /*3050*/  SHF.L.U32 R2, R12, 0x1f, RZ ;  /* 0x0000001f0c027819 */ /* 0x000fd000000006ff */
[----:B------:R-:W2:Y:S02]  /*3060*/  SYNCS.PHASECHK.TRANS64 P0, [UR4+0x90], R2 ;  /* 0x00009002ff0075a7 */ /* 0x000ea40008001004 */
[----:B--2---:R-:W-:Y:S05]  /*3070*/  @P0 BRA `(.L_x_55) ;  /* 0x0000000000080947 */ /* 0x004fea0003800000 */
[----:B------:R-:W2:Y:S02]  /*3080*/  SYNCS.PHASECHK.TRANS64.TRYWAIT P0, [UR4+0x90], R2 ;  /* 0x00009002ff0075a7 */ /* 0x000ea40008001104 */
[----:B--2---:R-:W-:Y:S05]  /*3090*/  @!P0 BRA `(.L_x_56) ;  /* 0x0000005c00288947 */ /* 0x004fea0003800000 */
.L_x_55:
[----:B------:R-:W-:-:S04]  /*30a0*/  UIADD3 UR7, UPT, UPT, UR5, 0x1, URZ ;  /* 0x0000000105077890 */ /* 0x000fc8000fffe0ff */
[----:B------:R-:W-:-:S04]  /*30b0*/  UISETP.NE.AND UP0, UPT, UR7, 0x2, UPT ;  /* 0x000000020700788c */ /* 0x000fc8000bf05270 */
[----:B------:R-:W-:Y:S02]  /*30c0*/  USEL UR8, URZ, 0x1, UP0 ;  /* 0x00000001ff087887 */ /* 0x000fe40008000000 */
[----:B------:R-:W-:-:S04]  /*30d0*/  USEL UR7, UR7, URZ, UP0 ;  /* 0x000000ff07077287 */ /* 0x000fc80008000000 */
[----:B------:R-:W-:Y:S01]  /*30e0*/  ULEA UR7, UR7, UR6, 0x3 ;  /* 0x0000000607077291 */ /* 0x000fe2000f8e18ff */
[----:B--2---:R-:W-:-:S04]  /*30f0*/  LOP3.LUT R2, R12, UR8, RZ, 0x3c, !PT ;  /* 0x000000080c027c12 */ /* 0x004fc8000f8e3cff */
[----:B------:R-:W-:-:S04]  /*3100*/  SHF.L.U32 R0, R2, 0x1f, RZ ;  /* 0x0000001f02007819 */ /* 0x000fc800000006ff */
[----:B------:R-:W2:Y:S02]  /*3110*/  SYNCS.PHASECHK.TRANS64 P0, [UR7+0x90], R0 ;  /* 0x00009000ff0075a7 */ /* 0x000ea40008001007 */
[----:B-12---:R-:W-:Y:S05]  /*3120*/  @P0 EXIT ;  /* 0x000000000000094d */ /* 0x006fea0003800000 */
[----:B------:R-:W-:Y:S02]  /*3130*/  SHF.L.U32 R2, R2, 0x1f, RZ ;  /* 0x0000001f02027819 */ /* 0x000fe400000006ff */
[----:B------:R-:W-:-:S07]  /*3140*/  MOV R0, UR7 ;  /* 0x0000000700007c02 */ /* 0x000fce0008000f00 */
.L_x_57:
[----:B-1----:R1:W2:Y:S02]  /*3150*/  SYNCS.PHASECHK.TRANS64.TRYWAIT P0, [R0+URZ+0x90], R2 ;  /* 0x00009002000075a7 */ /* 0x0022a400080011ff */
[----:B--2---:R-:W-:Y:S05]  /*3160*/  @!P0 NANOSLEEP.SYNCS 0x989680 ;  /* 0x009896800000895d */ /* 0x004fea0003900000 */
[----:B------:R-:W2:Y:S02]  /*3170*/  @!P0 SYNCS.PHASECHK.TRANS64 P0, [R0+URZ+0x90], R2 ;  /* 0x00009002000085a7 */ /* 0x000ea400080010ff */
[----:B--2---:R-:W-:Y:S05]  /*3180*/  @P0 EXIT ;  /* 0x000000000000094d */ /* 0x004fea0003800000 */
[----:B------:R-:W-:Y:S05]  /*3190*/  BRA `(.L_x_57) ;  /* 0xfffffffc00ec7947 */ /* 0x000fea000383ffff */
.L_x_50:
[----:B------:R-:W-:Y:S05]  /*31a0*/  BRA.U UP4, `(.L_x_58) ;  /* 0x0000001104447547 */ /* 0x000fea000b800000 */
[----:B------:R-:W-:Y:S01]  /*31b0*/  UMOV UR4, 0x40 ;  /* 0x0000004000047882 */ /* 0x000fe20000000000 */
[----:B------:R-:W-:Y:S01]  /*31c0*/  NOP ;  /* 0x0000000000007918 */ /* 0x000fe20000000000 */
[----:B------:R-:W-:Y:S01]  /*31d0*/  ULEA UR5, UR52, UR4, 0x18 ;  /* 0x0000000434057291 */ /* 0x000fe2000f8ec0ff */
[----:B------:R-:W-:Y:S02]  /*31e0*/  UMOV UR6, 0x400 ;  /* 0x0000040000067882 */ /* 0x000fe40000000000 */
[----:B------:R-:W-:-:S06]  /*31f0*/  ULEA UR6, UR52, UR6, 0x18 ;  /* 0x0000000634067291 */ /* 0x000fcc000f8ec0ff */
[----:B------:R-:W2:Y:S02]  /*3200*/  LDS.U8 R0, [UR5+0x1c] ;  /* 0x00001c05ff007984 */ /* 0x000ea40008000000 */
[----:B--2---:R-:W-:-:S13]  /*3210*/  ISETP.NE.AND P0, PT, R0, RZ, PT ;  /* 0x000000ff0000720c */ /* 0x004fda0003f05270 */
[----:B------:R-:W-:Y:S05]  /*3220*/  @P0 BRA `(.L_x_59) ;  /* 0x0000000000580947 */ /* 0x000fea0003800000 */
[----:B------:R-:W-:-:S13]  /*3230*/  ELECT P0, URZ, PT ;  /* 0x0000000000ff782f */ /* 0x000fda0003800000 */
[----:B------:R-:W-:Y:S05]  /*3240*/  @!P0 BRA `(.L_x_60) ;  /* 0x0000000000608947 */ /* 0x000fea0003800000 */
[----:B------:R-:W-:Y:S01]  /*3250*/  UMOV UR4, 0x10 ;  /* 0x0000001000047882 */ /* 0x000fe20000000000 */
[----:B------:R-:W-:Y:S01]  /*3260*/  HFMA2 R0, -RZ, RZ, 0, 5.9604644775390625e-08 ;  /* 0x00000001ff007431 */ /* 0x000fe200000001ff */
[----:B------:R-:W-:-:S03]  /*3270*/  MOV R3, 0xffff ;  /* 0x0000ffff00037802 */ /* 0x000fc60000000f00 */
[----:B------:R-:W-:Y:S04]  /*3280*/  DEPBAR.LE SB2, 0x36 ;  /* 0x0000ad800000791a */ /* 0x000fe80000000000 */
[----:B------:R-:W2:Y:S02]  /*3290*/  UTCATOMSWS.FIND_AND_SET.ALIGN UP0, UR4, UR4 ;  /* 0x00000004000475e3 */ /* 0x000ea40008000800 */
[----:B--2---:R-:W-:Y:S01]  /*32a0*/  MOV R4, UR4 ;  /* 0x0000000400047c02 */ /* 0x004fe20008000f00 */
[----:B------:R-:W-:Y:S06]  /*32b0*/  BRA.U UP0, `(.L_x_61) ;  /* 0x0000000100187547 */ /* 0x000fec000b800000 */
.L_x_62:
[----:B------:R-:W-:Y:S05]  /*32c0*/  NANOSLEEP 0x64 ;  /* 0x000000640000795d */ /* 0x000fea0003800000 */
[----:B------:R-:W-:-:S05]  /*32d0*/  UMOV UR4, 0x10 ;  /* 0x0000001000047882 */ /* 0x000fca0000000000 */
[----:B------:R-:W-:Y:S04]  /*32e0*/  DEPBAR.LE SB2, 0x36 ;  /* 0x0000ad800000791a */ /* 0x000fe80000000000 */
[----:B------:R-:W2:Y:S02]  /*32f0*/  UTCATOMSWS.FIND_AND_SET.ALIGN UP0, UR4, UR4 ;  /* 0x00000004000475e3 */ /* 0x000ea40008000800 */
[----:B--2---:R-:W-:Y:S01]  /*3300*/  MOV R4, UR4 ;  /* 0x0000000400047c02 */ /* 0x004fe20008000f00 */
[----:B------:R-:W-:Y:S05]  /*3310*/  BRA.U !UP0, `(.L_x_62) ;  /* 0xfffffffd08e87547 */ /* 0x000fea000b83ffff */
.L_x_61:
[-C--:B------:R-:W-:Y:S02]  /*3320*/  SHF.L.U32 R3, R3, R4.reuse, RZ ;  /* 0x0000000403037219 */ /* 0x080fe400000006ff */
[----:B------:R-:W-:Y:S01]  /*3330*/  SHF.L.U32 R0, R0, R4, RZ ;  /* 0x0000000400007219 */ /* 0x000fe200000006ff */
[----:B------:R-:W-:Y:S02]  /*3340*/  IMAD.SHL.U32 R4, R4, 0x20, RZ ;  /* 0x0000002004047824 */ /* 0x000fe400078e00ff */
[----:B------:R2:W-:Y:S04]  /*3350*/  ATOMS.OR RZ, [UR5+0x14], R3 ;  /* 0x00001403ffff798c */ /* 0x0005e8000b000005 */
[----:B------:R2:W-:Y:S04]  /*3360*/  ATOMS.OR RZ, [UR5+0x18], R0 ;  /* 0x00001800ffff798c */ /* 0x0005e8000b000005 */
[----:B------:R2:W-:Y:S01]  /*3370*/  STS [UR6+0x130], R4 ;  /* 0x00013004ff007988 */ /* 0x0005e20008000806 */
[----:B------:R-:W-:Y:S05]  /*3380*/  BRA `(.L_x_60) ;  /* 0x0000000000107947 */ /* 0x000fea0003800000 */
.L_x_59:
[----:B------:R-:W-:Y:S02]  /*3390*/  MOV R0, 0xffffffff ;  /* 0xffffffff00007802 */ /* 0x000fe40000000f00 */
[----:B------:R-:W-:-:S03]  /*33a0*/  MOV R4, 0x33d0 ;  /* 0x000033d000047802 */ /* 0x000fc60000000f00 */
[----:B------:R2:W-:Y:S04]  /*33b0*/  STS [UR6+0x130], R0 ;  /* 0x00013000ff007988 */ /* 0x0005e80008000806 */
[----:B-12--5:R-:W-:Y:S05]  /*33c0*/  CALL.REL.NOINC `($__internal_1_$__cuda_sm10x_tcgen05_guardrail_trap_phase_invalid_during_alloc) ;  /* 0x0000006000747944 */ /* 0x026fea0003c00000 */
.L_x_60:
[----:B------:R-:W-:Y:S05]  /*33d0*/  WARPSYNC.ALL ;  /* 0x0000000000007948 */ /* 0x000fea0003800000 */
[----:B------:R-:W3:Y:S01]  /*33e0*/  S2UR UR4, SR_CgaCtaId ;  /* 0x00000000000479c3 */ /* 0x000ee20000008800 */
[----:B------:R-:W-:Y:S01]  /*33f0*/  UMOV UR41, 0x400 ;  /* 0x0000040000297882 */ /* 0x000fe20000000000 */
[----:B------:R-:W-:-:S06]  /*3400*/  NOP ;  /* 0x0000000000007918 */ /* 0x000fcc0000000000 */
[----:B------:R-:W-:Y:S06]  /*3410*/  BAR.ARV 0x6, 0xa0 ;  /* 0x0182800000007b1d */ /* 0x000fec0000002000 */
[----:B------:R-:W4:Y:S01]  /*3420*/  LDCU UR6, c[0x0][0x38c] ;  /* 0x00007180ff0677ac */ /* 0x000f220008000800 */
[----:B------:R-:W-:Y:S01]  /*3430*/  LOP3.LUT R2, R2, 0xffff, RZ, 0xc0, !PT ;  /* 0x0000ffff02027812 */ /* 0x000fe200078ec0ff */
[----:B------:R-:W-:Y:S01]  /*3440*/  IMAD.MOV.U32 R11, RZ, RZ, 0x1 ;  /* 0x00000001ff0b7424 */ /* 0x000fe200078e00ff */
[----:B------:R-:W-:Y:S01]  /*3450*/  CS2R R8, SRZ ;  /* 0x0000000000087805 */ /* 0x000fe2000001ff00 */
[----:B------:R-:W1:Y:S01]  /*3460*/  LDCU UR7, c[0x0][0x38c] ;  /* 0x00007180ff0777ac */ /* 0x000e620008000800 */
[----:B------:R-:W-:Y:S01]  /*3470*/  R2UR UR42, R2 ;  /* 0x00000000022a72ca */ /* 0x000fe200000e0000 */
[----:B------:R-:W-:Y:S01]  /*3480*/  IMAD.MOV.U32 R10, RZ, RZ, RZ ;  /* 0x000000ffff0a7224 */ /* 0x000fe200078e00ff */
[----:B------:R-:W-:Y:S01]  /*3490*/  UMOV UR45, URZ ;  /* 0x000000ff002d7c82 */ /* 0x000fe20008000000 */
[----:B------:R-:W-:Y:S01]  /*34a0*/  UMOV UR39, URZ ;  /* 0x000000ff00277c82 */ /* 0x000fe20008000000 */
[----:B---3--:R-:W-:Y:S01]  /*34b0*/  ULEA UR41, UR4, UR41, 0x18 ;  /* 0x0000002904297291 */ /* 0x008fe2000f8ec0ff */
[----:B------:R-:W-:Y:S01]  /*34c0*/  UMOV UR62, 0x0 ;  /* 0x00000000003e7882 */ /* 0x000fe20000000000 */
[----:B------:R-:W-:-:S02]  /*34d0*/  UMOV UR63, 0x4200010 ;  /* 0x04200010003f7882 */ /* 0x000fc40000000000 */
[----:B------:R-:W-:Y:S02]  /*34e0*/  UIADD3 UR5, UPT, UPT, UR41, 0x4400, URZ ;  /* 0x0000440029057890 */ /* 0x000fe4000fffe0ff */
[----:B------:R-:W-:Y:S02]  /*34f0*/  UIADD3 UR4, UPT, UPT, UR41, 0x10400, URZ ;  /* 0x0001040029047890 */ /* 0x000fe4000fffe0ff */
[----:B----4-:R-:W-:Y:S01]  /*3500*/  UIADD3 UR6, UPT, UPT, UR6, 0x7f, URZ ;  /* 0x0000007f06067890 */ /* 0x010fe2000fffe0ff */
[----:B--2---:R-:W2:Y:S01]  /*3510*/  LDS R0, [UR41+0x130] ;  /* 0x00013029ff007984 */ /* 0x004ea20008000800 */
[----:B------:R-:W-:Y:S02]  /*3520*/  USHF.R.U32.HI UR5, URZ, 0x4, UR5 ;  /* 0x00000004ff057899 */ /* 0x000fe40008011605 */
[----:B------:R-:W-:Y:S02]  /*3530*/  USHF.R.S32.HI UR47, URZ, 0x1f, UR6 ;  /* 0x0000001fff2f7899 */ /* 0x000fe40008011406 */
[----:B------:R-:W-:-:S02]  /*3540*/  USHF.R.U32.HI UR4, URZ, 0x4, UR4 ;  /* 0x00000004ff047899 */ /* 0x000fc40008011604 */
[----:B------:R-:W-:Y:S02]  /*3550*/  ULEA.HI UR47, UR47, UR6, URZ, 0x7 ;  /* 0x000000062f2f7291 */ /* 0x000fe4000f8f38ff */
[----:B------:R-:W-:Y:S02]  /*3560*/  ULOP3.LUT UR5, UR5, 0x3fff, URZ, 0xc0, !UPT ;  /* 0x00003fff05057892 */ /* 0x000fe4000f8ec0ff */
[----:B------:R-:W-:Y:S02]  /*3570*/  USHF.R.S32.HI UR47, URZ, 0x7, UR47 ;  /* 0x00000007ff2f7899 */ /* 0x000fe4000801142f */
[----:B------:R-:W-:Y:S02]  /*3580*/  ULOP3.LUT UR4, UR4, 0x3fff, URZ, 0xc0, !UPT ;  /* 0x00003fff04047892 */ /* 0x000fe4000f8ec0ff */
[----:B------:R-:W-:Y:S01]  /*3590*/  UISETP.LT.AND UP0, UPT, UR47, 0x1, UPT ;  /* 0x000000012f00788c */ /* 0x000fe2000bf01270 */
[----:B------:R-:W-:Y:S01]  /*35a0*/  UMOV UR60, 0x0 ;  /* 0x00000000003c7882 */ /* 0x000fe20000000000 */
[----:B------:R-:W-:-:S02]  /*35b0*/  UMOV UR61, 0x4200010 ;  /* 0x04200010003d7882 */ /* 0x000fc40000000000 */
[----:B------:R-:W-:Y:S01]  /*35c0*/  USEL UR64, UR47, 0x1, !UP0 ;  /* 0x000000012f407887 */ /* 0x000fe2000c000000 */
[----:B------:R-:W-:Y:S01]  /*35d0*/  UMOV UR58, 0x0 ;  /* 0x00000000003a7882 */ /* 0x000fe20000000000 */
[----:B------:R-:W-:Y:S01]  /*35e0*/  UMOV UR59, 0x4200010 ;  /* 0x04200010003b7882 */ /* 0x000fe20000000000 */
[----:B------:R-:W-:Y:S01]  /*35f0*/  UMOV UR56, 0x0 ;  /* 0x0000000000387882 */ /* 0x000fe20000000000 */
[----:B------:R-:W-:Y:S01]  /*3600*/  UMOV UR57, 0x4200010 ;  /* 0x0420001000397882 */ /* 0x000fe20000000000 */
[----:B------:R-:W-:Y:S01]  /*3610*/  UMOV UR54, 0x0 ;  /* 0x0000000000367882 */ /* 0x000fe20000000000 */
[----:B------:R-:W-:Y:S01]  /*3620*/  UMOV UR55, 0x4200010 ;  /* 0x0420001000377882 */ /* 0x000fe20000000000 */
[----:B------:R-:W-:Y:S01]  /*3630*/  UMOV UR52, 0x0 ;  /* 0x0000000000347882 */ /* 0x000fe20000000000 */
[----:B------:R-:W-:Y:S01]  /*3640*/  UMOV UR53, 0x4200010 ;  /* 0x0420001000357882 */ /* 0x000fe20000000000 */
[----:B------:R-:W-:Y:S02]  /*3650*/  ULOP3.LUT UR43, UR5, 0x10000, URZ, 0xfc, !UPT ;  /* 0x00010000052b7892 */ /* 0x000fe4000f8efcff */
[----:B------:R-:W-:-:S02]  /*3660*/  ULOP3.LUT UR44, UR4, 0x10000, URZ, 0xfc, !UPT ;  /* 0x00010000042c7892 */ /* 0x000fc4000f8efcff */
[----:B------:R-:W-:Y:S02]  /*3670*/  UIADD3 UR64, UPT, UPT, -UR64, URZ, URZ ;  /* 0x000000ff40407290 */ /* 0x000fe4000fffe1ff */
[----:B-1----:R-:W-:Y:S01]  /*3680*/  UISETP.GE.AND UP4, UPT, UR7, 0x1, UPT ;  /* 0x000000010700788c */ /* 0x002fe2000bf86270 */
[----:B------:R-:W-:Y:S01]  /*3690*/  UMOV UR50, 0x0 ;  /* 0x0000000000327882 */ /* 0x000fe20000000000 */
[----:B------:R-:W-:Y:S01]  /*36a0*/  UMOV UR51, 0x4200010 ;  /* 0x0420001000337882 */ /* 0x000fe20000000000 */
[----:B------:R-:W-:Y:S01]  /*36b0*/  UMOV UR48, 0x0 ;  /* 0x0000000000307882 */ /* 0x000fe20000000000 */
[----:B--2---:R-:W-:Y:S01]  /*36c0*/  R2UR UR65, R0 ;  /* 0x00000000004172ca */ /* 0x004fe200000e0000 */
[----:B------:R-:W-:-:S14]  /*36d0*/  UMOV UR49, 0x4200010 ;  /* 0x0420001000317882 */ /* 0x000fdc0000000000 */
.L_x_69:
[----:B------:R-:W-:Y:S02]  /*36e0*/  LEA R0, R10, UR41, 0x3 ;  /* 0x000000290a007c11 */ /* 0x000fe4000f8e18ff */
[----:B------:R-:W-:Y:S02]  /*36f0*/  SHF.L.U32 R2, R9, 0x1f, RZ ;  /* 0x0000001f09027819 */ /* 0x000fe400000006ff */
[----:B------:R-:W-:Y:S01]  /*3700*/  PLOP3.LUT P0, PT, PT, PT, UP4, 0x80, 0x8 ;  /* 0x000000000008781c */ /* 0x000fe20003f0f048 */
[----:B------:R-:W-:Y:S01]  /*3710*/  VIADD R3, R0, 0x90 ;  /* 0x0000009000037836 */ /* 0x000fe20000000000 */
[----:B-1----:R-:W1:Y:S02]  /*3720*/  SYNCS.PHASECHK.TRANS64.TRYWAIT P1, [R0+URZ+0x80], R2 ;  /* 0x00008002000075a7 */ /* 0x002e6400080211ff */
[----:B-1-3--:R-:W-:Y:S09]  /*3730*/  @!P1 BRA `(.L_x_63) ;  /* 0x0000005400989947 */ /* 0x00aff20003800000 */
.L_x_154:
[----:B------:R-:W-:Y:S01]  /*3740*/  LEA R4, R10, UR41, 0x4 ;  /* 0x000000290a047c11 */ /* 0x000fe2000f8e20ff */
[----:B------:R-:W-:Y:S01]  /*3750*/  @UP4 ULEA UR4, UR39, UR41, 0x3 ;  /* 0x0000002927044291 */ /* 0x000fe2000f8e18ff */
[----:B------:R-:W-:Y:S01]  /*3760*/  PLOP3.LUT P2, PT, PT, PT, PT, 0x80, 0x8 ;  /* 0x000000000008781c */ /* 0x000fe20003f4f070 */
[----:B------:R-:W-:Y:S01]  /*3770*/  ULEA UR46, UR45, UR41, 0x3 ;  /* 0x000000292d2e7291 */ /* 0x000fe2000f8e18ff */
[----:B------:R-:W-:Y:S02]  /*3780*/  PRMT R3, RZ, 0x654, R3 ;  /* 0x00000654ff037816 */ /* 0x000fe40000000003 */
[----:B------:R-:W2:Y:S01]  /*3790*/  LDS.128 R4, [R4+0x110] ;  /* 0x0001100004047984 */ /* 0x000ea20000000c00 */
[----:B-1----:R-:W-:Y:S02]  /*37a0*/  @P0 SHF.L.U32 R2, R8, 0x1f, RZ ;  /* 0x0000001f08020819 */ /* 0x002fe400000006ff */
[----:B------:R-:W-:Y:S01]  /*37b0*/  SHF.L.U32 R0, R11, 0x1f, RZ ;  /* 0x0000001f0b007819 */ /* 0x000fe200000006ff */
[----:B------:R-:W-:Y:S01]  /*37c0*/  @!PT LDS RZ, [RZ] ;  /* 0x00000000fffff984 */ /* 0x000fe20000000800 */
[----:B------:R-:W-:Y:S01]  /*37d0*/  @!PT LDS RZ, [RZ] ;  /* 0x00000000fffff984 */ /* 0x000fe20000000800 */
[----:B------:R-:W-:Y:S01]  /*37e0*/  @!PT LDS RZ, [RZ] ;  /* 0x00000000fffff984 */ /* 0x000fe20000000800 */
[----:B------:R-:W-:Y:S01]  /*37f0*/  @!PT LDS RZ, [RZ] ;  /* 0x00000000fffff984 */ /* 0x000fe20000000800 */
[----:B------:R1:W-:Y:S06]  /*3800*/  MEMBAR.ALL.CTA ;  /* 0x0000000000007992 */ /* 0x0003ec0000008000 */
[----:B-1----:R-:W1:Y:S02]  /*3810*/  FENCE.VIEW.ASYNC.S ;  /* 0x00000000000073c6 */ /* 0x002e640000000000 */
[----:B-1----:R1:W-:Y:S01]  /*3820*/  SYNCS.ARRIVE.TRANS64.RED.A1T0 RZ, [R3+URZ], RZ ;  /* 0x000000ff03ff79a7 */ /* 0x0023e200081004ff */
[----:B------:R1:W3:Y:S01]  /*3830*/  @P0 SYNCS.PHASECHK.TRANS64.TRYWAIT P2, [UR4], R2 ;  /* 0x00000002ff0005a7 */ /* 0x0002e20008041104 */
[----:B------:R-:W-:Y:S01]  /*3840*/  ULEA.HI UR4, UR45, UR45, URZ, 0x1 ;  /* 0x0000002d2d047291 */ /* 0x000fe2000f8f08ff */
[----:B--2---:R-:W-:-:S03]  /*3850*/  LOP3.LUT P1, RZ, R6, 0x1, RZ, 0xc0, !PT ;  /* 0x0000000106ff7812 */ /* 0x004fc6000782c0ff */
[----:B------:R-:W-:Y:S02]  /*3860*/  USHF.L.U32 UR5, UR4, 0x6, URZ ;  /* 0x0000000604057899 */ /* 0x000fe400080006ff */
[----:B------:R-:W-:Y:S02]  /*3870*/  ULOP3.LUT UR36, UR4, 0xffe, URZ, 0xc0, !UPT ;  /* 0x00000ffe04247892 */ /* 0x000fe4000f8ec0ff */
[----:B------:R-:W-:Y:S02]  /*3880*/  ULOP3.LUT UR4, UR5, 0xffffff80, URZ, 0xc0, !UPT ;  /* 0xffffff8005047892 */ /* 0x000fe4000f8ec0ff */
[----:B------:R-:W-:Y:S02]  /*3890*/  UIADD3 UR36, UPT, UPT, -UR36, UR45, URZ ;  /* 0x0000002d24247290 */ /* 0x000fe4000fffe1ff */
[----:B------:R-:W-:Y:S01]  /*38a0*/  UIADD3 UR4, UPT, UPT, UR65, UR4, URZ ;  /* 0x0000000441047290 */ /* 0x000fe2000fffe0ff */
[----:B------:R-:W2:Y:S03]  /*38b0*/  SYNCS.PHASECHK.TRANS64.TRYWAIT P0, [UR46+0xc0], R0 ;  /* 0x0000c000ff0075a7 */ /* 0x000ea6000800112e */
[----:B------:R-:W-:Y:S01]  /*38c0*/  ULEA UR36, UR36, UR4, 0x14 ;  /* 0x0000000424247291 */ /* 0x000fe2000f8ea0ff */
[----:B-123--:R-:W-:Y:S11]  /*38d0*/  @!P0 BRA `(.L_x_64) ;  /* 0x0000005400448947 */ /* 0x00eff60003800000 */
.L_x_156:
[----:B------:R-:W-:Y:S01]  /*38e0*/  IADD3 R10, PT, PT, R10, 0x1, RZ ;  /* 0x000000010a0a7810 */ /* 0x000fe20007ffe0ff */
[----:B------:R-:W-:Y:S06]  /*38f0*/  BRA.U !UP4, `(.L_x_65) ;  /* 0x000000050c107547 */ /* 0x000fec000b800000 */
[----:B------:R-:W-:Y:S01]  /*3900*/  UPLOP3.LUT UP2, UPT, UPT, UPT, UPT, 0x40, 0x4 ;  /* 0x000000000004789c */ /* 0x000fe20003f4e870 */
[----:B------:R-:W-:Y:S01]  /*3910*/  UMOV UR38, UR64 ;  /* 0x0000004000267c82 */ /* 0x000fe20008000000 */
[----:B------:R-:W-:Y:S01]  /*3920*/  UMOV UR37, UR47 ;  /* 0x0000002f00257c82 */ /* 0x000fe20008000000 */
[----:B------:R-:W-:-:S08]  /*3930*/  UMOV UR5, UR39 ;  /* 0x0000002700057c82 */ /* 0x000fd00008000000 */
.L_x_68:
[----:B------:R-:W-:Y:S02]  /*3940*/  UIADD3 UR38, UPT, UPT, UR38, 0x1, URZ ;  /* 0x0000000126267890 */ /* 0x000fe4000fffe0ff */
[----:B------:R-:W-:Y:S02]  /*3950*/  ULEA UR7, UR5, UR41, 0x3 ;  /* 0x0000002905077291 */ /* 0x000fe4000f8e18ff */
[----:B------:R-:W-:Y:S01]  /*3960*/  UISETP.NE.AND UP3, UPT, UR38, URZ, UPT ;  /* 0x000000ff2600728c */ /* 0x000fe2000bf65270 */
[----:B--23--:R-:W-:Y:S10]  /*3970*/  @P2 BRA `(.L_x_66) ;  /* 0x00000000000c2947 */ /* 0x00cff40003800000 */
[----:B-1----:R-:W-:Y:S04]  /*3980*/  SHF.L.U32 R2, R8, 0x1f, RZ ;  /* 0x0000001f08027819 */ /* 0x002fe800000006ff */
[----:B------:R-:W1:Y:S02]  /*3990*/  SYNCS.PHASECHK.TRANS64.TRYWAIT P0, [UR7], R2 ;  /* 0x00000002ff0075a7 */ /* 0x000e640008001107 */
[----:B-1----:R-:W-:Y:S05]  /*39a0*/  @!P0 BRA `(.L_x_67) ;  /* 0x0000005400288947 */ /* 0x002fea0003800000 */
.L_x_66:
[----:B------:R-:W-:Y:S01]  /*39b0*/  UISETP.NE.AND UP0, UPT, UR37, 0x1, UPT ;  /* 0x000000012500788c */ /* 0x000fe2000bf05270 */
[----:B------:R-:W-:Y:S01]  /*39c0*/  PLOP3.LUT P2, PT, PT, PT, PT, 0x80, 0x8 ;  /* 0x000000000008781c */ /* 0x000fe20003f4f070 */
[----:B------:R-:W-:Y:S02]  /*39d0*/  UIADD3 UR4, UPT, UPT, UR5, 0x1, URZ ;  /* 0x0000000105047890 */ /* 0x000fe4000fffe0ff */
[----:B------:R-:W-:Y:S02]  /*39e0*/  UIADD3 UR40, UPT, UPT, UR7, 0x18, URZ ;  /* 0x0000001807287890 */ /* 0x000fe4000fffe0ff */
[----:B------:R-:W-:Y:S01]  /*39f0*/  UISETP.NE.AND UP1, UPT, UR4, 0x3, UPT ;  /* 0x000000030400788c */ /* 0x000fe2000bf25270 */
[----:B------:R-:W-:Y:S01]  /*3a00*/  PLOP3.LUT P0, PT, PT, PT, UP0, 0x80, 0x8 ;  /* 0x000000000008781c */ /* 0x000fe20003f0f008 */
[----:B------:R-:W-:Y:S02]  /*3a10*/  UIADD3 UR37, UPT, UPT, UR37, -0x1, URZ ;  /* 0xffffffff25257890 */ /* 0x000fe4000fffe0ff */
[----:B------:R-:W-:Y:S02]  /*3a20*/  USEL UR6, URZ, 0x1, UP1 ;  /* 0x00000001ff067887 */ /* 0x000fe40008800000 */
[----:B------:R-:W-:Y:S01]  /*3a30*/  USEL UR39, UR4, URZ, UP1 ;  /* 0x000000ff04277287 */ /* 0x000fe20008800000 */
[----:B------:R-:W-:Y:S01]  /*3a40*/  UMOV UR7, 0x40004040 ;  /* 0x4000404000077882 */ /* 0x000fe20000000000 */
[----:B------:R-:W-:Y:S02]  /*3a50*/  UMOV UR35, 0x40004040 ;  /* 0x4000404000237882 */ /* 0x000fe40000000000 */
[----:B------:R-:W-:Y:S01]  /*3a60*/  @UP0 ULEA UR4, UR39, UR41, 0x3 ;  /* 0x0000002927040291 */ /* 0x000fe2000f8e18ff */
[----:B------:R-:W-:Y:S01]  /*3a70*/  LOP3.LUT R8, R8, UR6, RZ, 0x3c, !PT ;  /* 0x0000000608087c12 */ /* 0x000fe2000f8e3cff */
[----:B------:R-:W-:Y:S01]  /*3a80*/  ULEA UR6, UR5, UR44, 0xb ;  /* 0x0000002c05067291 */ /* 0x000fe2000f8e58ff */
[----:B------:R-:W-:Y:S02]  /*3a90*/  UMOV UR33, 0x40004040 ;  /* 0x4000404000217882 */ /* 0x000fe40000000000 */
[----:B-1----:R-:W-:Y:S01]  /*3aa0*/  @P0 SHF.L.U32 R0, R8, 0x1f, RZ ;  /* 0x0000001f08000819 */ /* 0x002fe200000006ff */
[----:B------:R-:W-:Y:S02]  /*3ab0*/  UIADD3 UR34, UPT, UPT, UR6, 0x2, URZ ;  /* 0x0000000206227890 */ /* 0x000fe4000fffe0ff */
[----:B------:R-:W-:Y:S01]  /*3ac0*/  UIADD3 UR30, UPT, UPT, UR6, 0x4, URZ ;  /* 0x00000004061e7890 */ /* 0x000fe2000fffe0ff */
[----:B------:R2:W3:Y:S01]  /*3ad0*/  @P0 SYNCS.PHASECHK.TRANS64.TRYWAIT P2, [UR4], R0 ;  /* 0x00000000ff0005a7 */ /* 0x0004e20008041104 */
[----:B------:R-:W-:Y:S02]  /*3ae0*/  ULEA UR4, UR5, UR43, 0xa ;  /* 0x0000002b05047291 */ /* 0x000fe4000f8e50ff */
[----:B------:R-:W-:Y:S02]  /*3af0*/  UIADD3 UR26, UPT, UPT, UR6, 0x6, URZ ;  /* 0x00000006061a7890 */ /* 0x000fe4000fffe0ff */
        /* <DEDUP_REMOVED lines=10> */
[----:B------:R-:W-:Y:S01]  /*3ba0*/  UIADD3 UR8, UPT, UPT, UR4, 0x206, URZ ;  /* 0x0000020604087890 */ /* 0x000fe2000fffe0ff */
[----:B------:R-:W-:Y:S01]  /*3bb0*/  UMOV UR5, 0x40004040 ;  /* 0x4000404000057882 */ /* 0x000fe20000000000 */
[----:B------:R-:W-:Y:S01]  /*3bc0*/  UMOV UR31, 0x40004040 ;  /* 0x40004040001f7882 */ /* 0x000fe20000000000 */
[----:B------:R1:W-:Y:S01]  /*3bd0*/  UTCHMMA gdesc[UR4], gdesc[UR6], tmem[UR36], tmem[UR62], idesc[UR63], UP2 ;  /* 0x00ff3e06040075ea */ /* 0x0003e20009000024 */
[----:B------:R-:W-:Y:S01]  /*3be0*/  UPLOP3.LUT UP2, UPT, UPT, UPT, UPT, 0x80, 0x8 ;  /* 0x000000000008789c */ /* 0x000fe20003f4f070 */
[----:B------:R2:W-:Y:S01]  /*3bf0*/  UTCHMMA gdesc[UR32], gdesc[UR34], tmem[UR36], tmem[UR60], idesc[UR61], UPT ;  /* 0x00ff3c22200075ea */ /* 0x0005e2000b800024 */
[----:B------:R-:W-:Y:S01]  /*3c00*/  UMOV UR29, 0x40004040 ;  /* 0x40004040001d7882 */ /* 0x000fe20000000000 */
[----:B------:R-:W-:Y:S01]  /*3c10*/  UMOV UR27, 0x40004040 ;  /* 0x40004040001b7882 */ /* 0x000fe20000000000 */
        /* <DEDUP_REMOVED lines=12> */
[----:B------:R-:W-:Y:S01]  /*3ce0*/  UMOV UR9, 0x40004040 ;  /* 0x4000404000097882 */ /* 0x000fe20000000000 */
[----:B------:R2:W-:Y:S01]  /*3cf0*/  UTCHMMA gdesc[UR12], gdesc[UR14], tmem[UR36], tmem[UR50], idesc[UR51], UPT ;  /* 0x00ff320e0c0075ea */ /* 0x0005e2000b800024 */
[----:B------:R2:W-:Y:S01]  /*3d00*/  UTCHMMA gdesc[UR8], gdesc[UR10], tmem[UR36], tmem[UR48], idesc[UR49], UPT ;  /* 0x00ff300a080075ea */ /* 0x0005e2000b800024 */
[----:B------:R2:W-:Y:S01]  /*3d10*/  UTCBAR.MULTICAST [UR40], URZ, UR42 ;  /* 0x000000ff280073e9 */ /* 0x0005e2000800082a */
[----:B-1----:R-:W-:Y:S01]  /*3d20*/  UMOV UR5, UR39 ;  /* 0x0000002700057c82 */ /* 0x002fe20008000000 */
[----:B------:R-:W-:Y:S05]  /*3d30*/  BRA.U UP3, `(.L_x_68) ;  /* 0xfffffffd03007547 */ /* 0x000fea000b83ffff */
.L_x_65:
[----:B------:R-:W-:Y:S01]  /*3d40*/  UIADD3 UR4, UPT, UPT, UR45, 0x1, URZ ;  /* 0x000000012d047890 */ /* 0x000fe2000fffe0ff */
[C---:B------:R-:W-:Y:S01]  /*3d50*/  ISETP.NE.AND P0, PT, R10.reuse, 0x2, PT ;  /* 0x000000020a00780c */ /* 0x040fe20003f05270 */
[----:B------:R-:W-:Y:S02]  /*3d60*/  UIADD3 UR5, UPT, UPT, UR46, 0xa0, URZ ;  /* 0x000000a02e057890 */ /* 0x000fe4000fffe0ff */
[----:B------:R-:W-:Y:S01]  /*3d70*/  UISETP.NE.AND UP0, UPT, UR4, 0x4, UPT ;  /* 0x000000040400788c */ /* 0x000fe2000bf05270 */
[----:B-12---:R-:W-:Y:S02]  /*3d80*/  SEL R0, RZ, 0x1, P0 ;  /* 0x00000001ff007807 */ /* 0x006fe40000000000 */
[----:B------:R-:W-:Y:S01]  /*3d90*/  SEL R10, R10, RZ, P0 ;  /* 0x000000ff0a0a7207 */ /* 0x000fe20000000000 */
[----:B------:R-:W-:Y:S01]  /*3da0*/  USEL UR6, URZ, 0x1, UP0 ;  /* 0x00000001ff067887 */ /* 0x000fe20008000000 */
[----:B------:R-:W-:Y:S01]  /*3db0*/  LOP3.LUT R9, R9, R0, RZ, 0x3c, !PT ;  /* 0x0000000009097212 */ /* 0x000fe200078e3cff */
[----:B------:R-:W-:Y:S01]  /*3dc0*/  USEL UR45, UR4, URZ, UP0 ;  /* 0x000000ff042d7287 */ /* 0x000fe20008000000 */
[----:B------:R1:W-:Y:S03]  /*3dd0*/  UTCBAR [UR5], URZ ;  /* 0x000000ff050073e9 */ /* 0x0003e600080000ff */
[----:B------:R-:W-:Y:S01]  /*3de0*/  LOP3.LUT R11, R11, UR6, RZ, 0x3c, !PT ;  /* 0x000000060b0b7c12 */ /* 0x000fe2000f8e3cff */
[----:B------:R-:W-:Y:S07]  /*3df0*/  @P1 BRA `(.L_x_69) ;  /* 0xfffffff800381947 */ /* 0x000fee000383ffff */
[----:B------:R-:W2:Y:S01]  /*3e00*/  S2UR UR8, SR_CgaCtaId ;  /* 0x00000000000879c3 */ /* 0x000ea20000008800 */
[----:B------:R-:W-:Y:S01]  /*3e10*/  ELECT P0, URZ, PT ;  /* 0x0000000000ff782f */ /* 0x000fe20003800000 */
[----:B------:R-:W-:Y:S01]  /*3e20*/  IMAD.MOV.U32 R0, RZ, RZ, 0x1 ;  /* 0x00000001ff007424 */ /* 0x000fe200078e00ff */
[----:B------:R-:W-:Y:S01]  /*3e30*/  UIADD3 UR41, UPT, UPT, UR41, 0xc0, URZ ;  /* 0x000000c029297890 */ /* 0x000fe2000fffe0ff */
[----:B------:R-:W-:Y:S01]  /*3e40*/  SHF.L.U32 R2, R11, 0x1f, RZ ;  /* 0x0000001f0b027819 */ /* 0x000fe200000006ff */
[----:B------:R-:W-:-:S03]  /*3e50*/  UMOV UR4, 0x40 ;  /* 0x0000004000047882 */ /* 0x000fc60000000000 */
[----:B------:R-:W-:Y:S01]  /*3e60*/  UVIRTCOUNT.DEALLOC.SMPOOL 0x80 ;  /* 0x000000800000784c */ /* 0x000fe20000000000 */
[----:B--2---:R-:W-:Y:S02]  /*3e70*/  ULEA UR8, UR8, UR4, 0x18 ;  /* 0x0000000408087291 */ /* 0x004fe4000f8ec0ff */
[----:B------:R-:W-:-:S07]  /*3e80*/  ULEA UR4, UR45, UR41, 0x3 ;  /* 0x000000292d047291 */ /* 0x000fce000f8e18ff */
[----:B------:R2:W-:Y:S02]  /*3e90*/  @P0 STS.U8 [UR8+0x1c], R0 ;  /* 0x00001c00ff000988 */ /* 0x0005e40008000008 */
[----:B------:R-:W4:Y:S02]  /*3ea0*/  SYNCS.PHASECHK.TRANS64.TRYWAIT P0, [UR4], R2 ;  /* 0x00000002ff0075a7 */ /* 0x000f240008001104 */
[----:B--2-4-:R-:W-:Y:S05]  /*3eb0*/  @!P0 BRA `(.L_x_70) ;  /* 0x0000004c00fc8947 */ /* 0x014fea0003800000 */
.L_x_159:
[----:B------:R-:W-:-:S04]  /*3ec0*/  UIADD3 UR4, UPT, UPT, UR45, 0x1, URZ ;  /* 0x000000012d047890 */ /* 0x000fc8000fffe0ff */
[----:B------:R-:W-:-:S04]  /*3ed0*/  UISETP.NE.AND UP0, UPT, UR4, 0x4, UPT ;  /* 0x000000040400788c */ /* 0x000fc8000bf05270 */
[----:B------:R-:W-:Y:S02]  /*3ee0*/  USEL UR6, URZ, 0x1, UP0 ;  /* 0x00000001ff067887 */ /* 0x000fe40008000000 */
[----:B------:R-:W-:-:S04]  /*3ef0*/  USEL UR4, UR4, URZ, UP0 ;  /* 0x000000ff04047287 */ /* 0x000fc80008000000 */
[----:B-1----:R-:W-:Y:S01]  /*3f00*/  ULEA UR5, UR4, UR41, 0x3 ;  /* 0x0000002904057291 */ /* 0x002fe2000f8e18ff */
[----:B--2---:R-:W-:-:S04]  /*3f10*/  LOP3.LUT R2, R11, UR6, RZ, 0x3c, !PT ;  /* 0x000000060b027c12 */ /* 0x004fc8000f8e3cff */
[----:B------:R-:W-:-:S04]  /*3f20*/  SHF.L.U32 R3, R2, 0x1f, RZ ;  /* 0x0000001f02037819 */ /* 0x000fc800000006ff */
[----:B------:R-:W1:Y:S02]  /*3f30*/  SYNCS.PHASECHK.TRANS64.TRYWAIT P0, [UR5], R3 ;  /* 0x00000003ff0075a7 */ /* 0x000e640008001105 */
[----:B-1----:R-:W-:Y:S05]  /*3f40*/  @!P0 BRA `(.L_x_71) ;  /* 0x0000004c00f08947 */ /* 0x002fea0003800000 */
.L_x_161:
        /* <DEDUP_REMOVED lines=9> */
.L_x_163:
[----:B------:R-:W-:-:S04]  /*3fe0*/  UIADD3 UR4, UPT, UPT, UR4, 0x1, URZ ;  /* 0x0000000104047890 */ /* 0x000fc8000fffe0ff */
[----:B------:R-:W-:-:S04]  /*3ff0*/  UISETP.NE.AND UP0, UPT, UR4, 0x4, UPT ;  /* 0x000000040400788c */ /* 0x000fc8000bf05270 */
[----:B------:R-:W-:Y:S02]  /*4000*/  USEL UR5, URZ, 0x1, UP0 ;  /* 0x00000001ff057887 */ /* 0x000fe40008000000 */
[----:B------:R-:W-:-:S04]  /*4010*/  USEL UR4, UR4, URZ, UP0 ;  /* 0x000000ff04047287 */ /* 0x000fc80008000000 */
[----:B------:R-:W-:Y:S01]  /*4020*/  ULEA UR4, UR4, UR41, 0x3 ;  /* 0x0000002904047291 */ /* 0x000fe2000f8e18ff */
[----:B------:R-:W-:-:S04]  /*4030*/  LOP3.LUT R2, R2, UR5, RZ, 0x3c, !PT ;  /* 0x0000000502027c12 */ /* 0x000fc8000f8e3cff */
[----:B------:R-:W-:-:S04]  /*4040*/  SHF.L.U32 R2, R2, 0x1f, RZ ;  /* 0x0000001f02027819 */ /* 0x000fc800000006ff */
[----:B------:R-:W2:Y:S02]  /*4050*/  SYNCS.PHASECHK.TRANS64.TRYWAIT P0, [UR4], R2 ;  /* 0x00000002ff0075a7 */ /* 0x000ea40008001104 */
[----:B--2---:R-:W-:Y:S05]  /*4060*/  @!P0 BRA `(.L_x_73) ;  /* 0x0000004c00d88947 */ /* 0x004fea0003800000 */
.L_x_165:
[----:B------:R-:W-:Y:S01]  /*4070*/  NOP ;  /* 0x0000000000007918 */ /* 0x000fe20000000000 */
[----:B-1----:R-:W1:Y:S01]  /*4080*/  LDS R0, [UR8+0x14] ;  /* 0x00001408ff007984 */ /* 0x002e620008000800 */
[----:B------:R-:W-:Y:S01]  /*4090*/  ULOP3.LUT UR4, UR65, 0xffff, URZ, 0xc0, !UPT ;  /* 0x0000ffff41047892 */ /* 0x000fe2000f8ec0ff */
[----:B------:R-:W-:Y:S01]  /*40a0*/  UMOV UR5, 0xffff ;  /* 0x0000ffff00057882 */ /* 0x000fe20000000000 */
[----:B------:R-:W-:Y:S02]  /*40b0*/  UMOV UR6, 0x1 ;  /* 0x0000000100067882 */ /* 0x000fe40000000000 */
[----:B------:R-:W-:-:S04]  /*40c0*/  USHF.R.U32.HI UR4, URZ, 0x5, UR4 ;  /* 0x00000005ff047899 */ /* 0x000fc80008011604 */
[----:B------:R-:W-:Y:S02]  /*40d0*/  USHF.L.U32 UR5, UR5, UR4, URZ ;  /* 0x0000000405057299 */ /* 0x000fe400080006ff */
[----:B------:R-:W-:-:S04]  /*40e0*/  USHF.L.U32 UR4, UR6, UR4, URZ ;  /* 0x0000000406047299 */ /* 0x000fc800080006ff */
[----:B-1----:R-:W-:-:S04]  /*40f0*/  LOP3.LUT R0, R0, UR5, RZ, 0xc0, !PT ;  /* 0x0000000500007c12 */ /* 0x002fc8000f8ec0ff */
[----:B------:R-:W-:-:S13]  /*4100*/  ISETP.NE.AND P0, PT, R0, UR5, PT ;  /* 0x0000000500007c0c */ /* 0x000fda000bf05270 */
[----:B------:R-:W-:Y:S05]  /*4110*/  @P0 BRA `(.L_x_74) ;  /* 0x0000000000580947 */ /* 0x000fea0003800000 */
[----:B------:R-:W1:Y:S02]  /*4120*/  LDS R0, [UR8+0x18] ;  /* 0x00001808ff007984 */ /* 0x000e640008000800 */
[----:B-1----:R-:W-:-:S04]  /*4130*/  LOP3.LUT R0, R0, UR4, RZ, 0xc0, !PT ;  /* 0x0000000400007c12 */ /* 0x002fc8000f8ec0ff */
[----:B------:R-:W-:-:S13]  /*4140*/  ISETP.NE.AND P0, PT, R0, UR4, PT ;  /* 0x0000000400007c0c */ /* 0x000fda000bf05270 */
[----:B------:R-:W-:Y:S05]  /*4150*/  @P0 BRA `(.L_x_75) ;  /* 0x00000000003c0947 */ /* 0x000fea0003800000 */
[----:B------:R-:W1:Y:S01]  /*4160*/  S2R R2, SR_LANEID ;  /* 0x0000000000027919 */ /* 0x000e620000000000 */
[----:B------:R-:W-:-:S06]  /*4170*/  ULOP3.LUT UR5, URZ, UR5, URZ, 0x33, !UPT ;  /* 0x00000005ff057292 */ /* 0x000fcc000f8e33ff */
[----:B------:R-:W-:-:S04]  /*4180*/  IMAD.U32 R0, RZ, RZ, UR5 ;  /* 0x00000005ff007e24 */ /* 0x000fc8000f8e00ff */
[----:B------:R2:W4:Y:S02]  /*4190*/  REDUX UR7, R0 ;  /* 0x00000000000773c4 */ /* 0x0005240000000000 */
[----:B------:R1:W-:Y:S01]  /*41a0*/  UTCATOMSWS.AND URZ, UR5 ;  /* 0x0000000500ff79e3 */ /* 0x0003e20008000000 */
[----:B--2---:R-:W-:Y:S01]  /*41b0*/  LOP3.LUT R0, RZ, UR4, RZ, 0x33, !PT ;  /* 0x00000004ff007c12 */ /* 0x004fe2000f8e33ff */
[----:B------:R-:W-:Y:S02]  /*41c0*/  VOTEU.ANY UR4, UPT, PT ;  /* 0x0000000000047886 */ /* 0x000fe400038e0100 */
[----:B------:R-:W-:Y:S02]  /*41d0*/  UFLO.U32 UR4, UR4 ;  /* 0x00000004000472bd */ /* 0x000fe400080e0000 */
[----:B------:R-:W2:Y:S04]  /*41e0*/  REDUX UR6, R0 ;  /* 0x00000000000673c4 */ /* 0x000ea80000000000 */
[----:B-1----:R-:W-:-:S02]  /*41f0*/  ISETP.EQ.U32.AND P0, PT, R2, UR4, PT ;  /* 0x0000000402007c0c */ /* 0x002fc4000bf02070 */
[----:B----4-:R-:W-:-:S11]  /*4200*/  MOV R2, UR7 ;  /* 0x0000000700027c02 */ /* 0x010fd60008000f00 */
[----:B------:R1:W-:Y:S01]  /*4210*/  @P0 ATOMS.AND RZ, [UR8+0x14], R2 ;  /* 0x00001402ffff098c */ /* 0x0003e2000a800008 */
[----:B--2---:R-:W-:-:S05]  /*4220*/  IMAD.U32 R0, RZ, RZ, UR6 ;  /* 0x00000006ff007e24 */ /* 0x004fca000f8e00ff */
[----:B------:R1:W-:Y:S01]  /*4230*/  @P0 ATOMS.AND RZ, [UR8+0x18], R0 ;  /* 0x00001800ffff098c */ /* 0x0003e2000a800008 */
[----:B------:R-:W-:Y:S05]  /*4240*/  BRA `(.L_x_76) ;  /* 0x0000000000147947 */ /* 0x000fea0003800000 */
.L_x_75:
[----:B------:R-:W-:Y:S02]  /*4250*/  MOV R2, 0x4270 ;  /* 0x0000427000027802 */ /* 0x000fe40000000f00 */
[----:B---3-5:R-:W-:Y:S05]  /*4260*/  CALL.REL.NOINC `($__internal_0_$__cuda_sm10x_tcgen05_guardrail_trap_col_being_dealloced_not_returned_by_alloc) ;  /* 0x0000005000c07944 */ /* 0x028fea0003c00000 */
[----:B------:R-:W-:Y:S05]  /*4270*/  BRA `(.L_x_76) ;  /* 0x0000000000087947 */ /* 0x000fea0003800000 */
.L_x_74:
[----:B------:R-:W-:Y:S02]  /*4280*/  MOV R2, 0x42a0 ;  /* 0x000042a000027802 */ /* 0x000fe40000000f00 */
[----:B---3-5:R-:W-:Y:S05]  /*4290*/  CALL.REL.NOINC `($__internal_2_$__cuda_sm10x_tcgen05_guardrail_trap_unallocated_columns_being_dealloced) ;  /* 0x0000005000cc7944 */ /* 0x028fea0003c00000 */
.L_x_76:
[----:B------:R-:W-:Y:S01]  /*42a0*/  NOP ;  /* 0x0000000000007918 */ /* 0x000fe20000000000 */
[----:B------:R-:W-:Y:S05]  /*42b0*/  EXIT ;  /* 0x000000000000794d */ /* 0x000fea0003800000 */
.L_x_58:
[----:B------:R-:W-:-:S09]  /*42c0*/  UISETP.NE.OR UP0, UPT, UR17, 0x3, !UP3 ;  /* 0x000000031100788c */ /* 0x000fd2000df05670 */
[----:B------:R-:W-:Y:S05]  /*42d0*/  BRA.U UP0, `(.L_x_77) ;  /* 0x0000001100547547 */ /* 0x000fea000b800000 */
[----:B------:R-:W2:Y:S01]  /*42e0*/  LDCU UR31, c[0x0][0x370] ;  /* 0x00006e00ff1f77ac */ /* 0x000ea20008000800 */
[----:B------:R-:W3:Y:S01]  /*42f0*/  LDC.64 R16, c[0x0][0x348] ;  /* 0x0000d200ff107b82 */ /* 0x000ee20000000a00 */
[----:B------:R-:W-:Y:S02]  /*4300*/  HFMA2 R13, -RZ, RZ, 0, 0 ;  /* 0x00000000ff0d7431 */ /* 0x000fe400000001ff */
[----:B------:R-:W-:Y:S01]  /*4310*/  IMAD.MOV.U32 R15, RZ, RZ, 0x1 ;  /* 0x00000001ff0f7424 */ /* 0x000fe200078e00ff */
[----:B------:R-:W2:Y:S01]  /*4320*/  LDCU.128 UR44, c[0x0][0xb10] ;  /* 0x00016200ff2c77ac */ /* 0x000ea20008000c00 */
[----:B------:R-:W-:Y:S01]  /*4330*/  IMAD.MOV.U32 R14, RZ, RZ, RZ ;  /* 0x000000ffff0e7224 */ /* 0x000fe200078e00ff */
[----:B------:R-:W-:Y:S01]  /*4340*/  MOV R7, 0x1000 ;  /* 0x0000100000077802 */ /* 0x000fe20000000f00 */
[----:B------:R-:W4:Y:S01]  /*4350*/  LDCU UR30, c[0x0][0x374] ;  /* 0x00006e80ff1e77ac */ /* 0x000f220008000800 */
[----:B------:R-:W1:Y:S01]  /*4360*/  LDC.64 R2, c[0x0][0x888] ;  /* 0x00022200ff027b82 */ /* 0x000e620000000a00 */
[----:B------:R-:W4:Y:S01]  /*4370*/  LDCU UR15, c[0x0][0xb0c] ;  /* 0x00016180ff0f77ac */ /* 0x000f220008000800 */
[----:B------:R-:W3:Y:S06]  /*4380*/  LDCU UR41, c[0x0][0xb20] ;  /* 0x00016400ff2977ac */ /* 0x000eec0008000800 */
[----:B------:R-:W1:Y:S01]  /*4390*/  LDC.64 R4, c[0x0][0x890] ;  /* 0x00022400ff047b82 */ /* 0x000e620000000a00 */
[----:B------:R-:W3:Y:S01]  /*43a0*/  LDCU UR4, c[0x0][0xb30] ;  /* 0x00016600ff0477ac */ /* 0x000ee20008000800 */
[----:B------:R-:W-:Y:S01]  /*43b0*/  UMOV UR21, 0x400 ;  /* 0x0000040000157882 */ /* 0x000fe20000000000 */
[----:B--2---:R-:W-:-:S02]  /*43c0*/  UIMAD.WIDE.U32 UR6, UR31, UR44, URZ ;  /* 0x0000002c1f0672a5 */ /* 0x004fc4000f8e00ff */
[----:B----4-:R-:W-:Y:S02]  /*43d0*/  UIMAD.WIDE.U32 UR8, UR30, UR47, URZ ;  /* 0x0000002f1e0872a5 */ /* 0x010fe4000f8e00ff */
[----:B------:R-:W-:Y:S02]  /*43e0*/  ULEA UR21, UR52, UR21, 0x18 ;  /* 0x0000001534157291 */ /* 0x000fe4000f8ec0ff */
[----:B------:R-:W-:Y:S02]  /*43f0*/  UPLOP3.LUT UP3, UPT, UPT, UPT, UPT, 0x40, 0x4 ;  /* 0x000000000004789c */ /* 0x000fe40003f6e870 */
[----:B------:R-:W-:Y:S01]  /*4400*/  UIADD3 UR37, UPT, UPT, UR21, 0x48, URZ ;  /* 0x0000004815257890 */ /* 0x000fe2000fffe0ff */
[----:B------:R-:W-:Y:S01]  /*4410*/  UMOV UR6, UR7 ;  /* 0x0000000700067c82 */ /* 0x000fe20008000000 */
[----:B------:R-:W-:Y:S01]  /*4420*/  UMOV UR38, UR9 ;  /* 0x0000000900267c82 */ /* 0x000fe20008000000 */
[----:B------:R-:W-:Y:S02]  /*4430*/  UISETP.GE.AND UP0, UPT, UR42, 0x1, UPT ;  /* 0x000000012a00788c */ /* 0x000fe4000bf06270 */
[----:B------:R-:W-:Y:S01]  /*4440*/  UISETP.NE.AND UP4, UPT, UR42, 0x1, UPT ;  /* 0x000000012a00788c */ /* 0x000fe2000bf85270 */
[----:B------:R-:W2:Y:S01]  /*4450*/  LDCU.64 UR22, c[0x0][0xb28] ;  /* 0x00016500ff1677ac */ /* 0x000ea20008000a00 */
[----:B------:R-:W-:-:S02]  /*4460*/  UISETP.NE.AND UP6, UPT, UR15, 0x1, UPT ;  /* 0x000000010f00788c */ /* 0x000fc4000bfc5270 */
[----:B------:R-:W-:Y:S02]  /*4470*/  UISETP.NE.AND UP5, UPT, UR46, 0x1, UPT ;  /* 0x000000012e00788c */ /* 0x000fe4000bfa5270 */
[----:B------:R-:W-:Y:S02]  /*4480*/  UIADD3 UR33, UPT, UPT, UR21, 0x30, URZ ;  /* 0x0000003015217890 */ /* 0x000fe4000fffe0ff */
[----:B------:R-:W-:Y:S02]  /*4490*/  UIADD3 UR25, UPT, UPT, UR21, 0x38, URZ ;  /* 0x0000003815197890 */ /* 0x000fe4000fffe0ff */
[----:B------:R-:W-:Y:S02]  /*44a0*/  UIADD3 UR17, UPT, UPT, UR21, 0x40, URZ ;  /* 0x0000004015117890 */ /* 0x000fe4000fffe0ff */
[----:B------:R-:W-:Y:S02]  /*44b0*/  UPRMT UR37, UR52, 0x654, UR37 ;  /* 0x0000065434257896 */ /* 0x000fe40008000025 */
[----:B------:R-:W-:-:S02]  /*44c0*/  USHF.R.U32.HI UR39, URZ, UR45, UR6 ;  /* 0x0000002dff277299 */ /* 0x000fc40008011606 */
[----:B---3--:R-:W-:Y:S02]  /*44d0*/  USHF.R.U32.HI UR38, URZ, UR41, UR38 ;  /* 0x00000029ff267299 */ /* 0x008fe40008011626 */
[----:B------:R-:W-:-:S11]  /*44e0*/  UISETP.NE.AND UP2, UPT, UR4, 0x1, UPT ;  /* 0x000000010400788c */ /* 0x000fd6000bf45270 */
.L_x_88:
[C---:B------:R-:W-:Y:S02]  /*44f0*/  LEA R12, R14.reuse, UR21, 0x3 ;  /* 0x000000150e0c7c11 */ /* 0x040fe4000f8e18ff */
[----:B------:R-:W-:Y:S02]  /*4500*/  SHF.L.U32 R0, R13, 0x1f, RZ ;  /* 0x0000001f0d007819 */ /* 0x000fe400000006ff */
[----:B------:R-:W-:Y:S02]  /*4510*/  LEA R8, R14, UR21, 0x4 ;  /* 0x000000150e087c11 */ /* 0x000fe4000f8e20ff */
[----:B---3--:R-:W3:Y:S02]  /*4520*/  SYNCS.PHASECHK.TRANS64.TRYWAIT P0, [R12+URZ+0x80], R0 ;  /* 0x000080000c0075a7 */ /* 0x008ee400080011ff */
[----:B---3--:R-:W-:Y:S05]  /*4530*/  @!P0 BRA `(.L_x_78) ;  /* 0x0000004800bc8947 */ /* 0x008fea0003800000 */
.L_x_166:
        /* <DEDUP_REMOVED lines=8> */
[----:B----4-:R-:W-:Y:S11]  /*45c0*/  LOP3.LUT P0, RZ, R10, 0x1, RZ, 0xc0, !PT ;  /* 0x000000010aff7812 */ /* 0x010ff6000780c0ff */
[----:B------:R-:W-:Y:S02]  /*45d0*/  @!UPT UIADD3 URZ, UPT, UPT, URZ, URZ, URZ ;  /* 0x000000fffffff290 */ /* 0x000fe4000fffe0ff */
[----:B-1----:R-:W-:Y:S01]  /*45e0*/  VOTEU.ANY UP1, P0 ;  /* 0x0000000000ff7886 */ /* 0x002fe20000020100 */
[----:B------:R-:W-:Y:S11]  /*45f0*/  PLOP3.LUT P0, PT, PT, PT, UP1, 0x80, 0x8 ;  /* 0x000000000008781c */ /* 0x000ff60003f0f018 */
[----:B------:R-:W-:Y:S02]  /*4600*/  @!UPT UIADD3 URZ, UPT, UPT, URZ, URZ, URZ ;  /* 0x000000fffffff290 */ /* 0x000fe4000fffe0ff */
[----:B---3--:R-:W-:Y:S02]  /*4610*/  @P0 SHF.R.U32.HI R0, RZ, 0x10, R9 ;  /* 0x00000010ff000819 */ /* 0x008fe40000011609 */
[----:B------:R-:W-:Y:S02]  /*4620*/  @P0 MOV R6, R8 ;  /* 0x0000000800060202 */ /* 0x000fe40000000f00 */
[----:B------:R-:W-:Y:S01]  /*4630*/  @P0 R2UR UR4, R0 ;  /* 0x00000000000402ca */ /* 0x000fe200000e0000 */
[----:B------:R-:W-:Y:S01]  /*4640*/  VIADD R0, R12, 0x90 ;  /* 0x000000900c007836 */ /* 0x000fe20000000000 */
[----:B------:R-:W-:Y:S02]  /*4650*/  @P0 LOP3.LUT R8, R9, 0xffff, RZ, 0xc0, !PT ;  /* 0x0000ffff09080812 */ /* 0x000fe400078ec0ff */
[----:B------:R-:W-:Y:S02]  /*4660*/  @P0 R2UR UR6, R6 ;  /* 0x00000000060602ca */ /* 0x000fe400000e0000 */
[----:B------:R-:W-:Y:S02]  /*4670*/  PRMT R0, RZ, 0x654, R0 ;  /* 0x00000654ff007816 */ /* 0x000fe40000000000 */
[----:B------:R-:W-:Y:S02]  /*4680*/  @P0 R2UR UR5, R8 ;  /* 0x00000000080502ca */ /* 0x000fe400000e0000 */
[----:B------:R1:W-:Y:S03]  /*4690*/  SYNCS.ARRIVE.TRANS64.RED.A1T0 RZ, [R0+URZ], RZ ;  /* 0x000000ff00ff79a7 */ /* 0x0003e600081004ff */
[----:B------:R-:W-:Y:S04]  /*46a0*/  @UP1 UMOV UR29, UR4 ;  /* 0x00000004001d1c82 */ /* 0x000fe80008000000 */
[----:B------:R-:W-:Y:S04]  /*46b0*/  @UP1 UMOV UR14, UR6 ;  /* 0x00000006000e1c82 */ /* 0x000fe80008000000 */
[----:B------:R-:W-:Y:S01]  /*46c0*/  @UP1 UMOV UR13, UR5 ;  /* 0x00000005000d1c82 */ /* 0x000fe20008000000 */
[----:B------:R-:W-:Y:S05]  /*46d0*/  BRA.U !UP0, `(.L_x_79) ;  /* 0x0000000108a47547 */ /* 0x000fea000b800000 */
[----:B------:R-:W-:Y:S02]  /*46e0*/  UIMAD.WIDE.U32 UR18, UR13, UR47, URZ ;  /* 0x0000002f0d1272a5 */ /* 0x000fe4000f8e00ff */
[----:B------:R-:W-:Y:S02]  /*46f0*/  UIMAD.WIDE.U32 UR26, UR14, UR44, URZ ;  /* 0x0000002c0e1a72a5 */ /* 0x000fe4000f8e00ff */
[----:B------:R-:W-:Y:S02]  /*4700*/  USEL UR4, UR30, UR38, !UP5 ;  /* 0x000000261e047287 */ /* 0x000fe4000e800000 */
[----:B------:R-:W-:Y:S02]  /*4710*/  USEL UR7, UR31, UR39, !UP6 ;  /* 0x000000271f077287 */ /* 0x000fe4000f000000 */
[----:B--2---:R-:W-:Y:S02]  /*4720*/  UIMAD.WIDE.U32 UR8, UR4, UR22, URZ ;  /* 0x00000016040872a5 */ /* 0x004fe4000f8e00ff */
[----:B------:R-:W-:Y:S01]  /*4730*/  UIMAD.WIDE.U32 UR10, UR7, UR22, URZ ;  /* 0x00000016070a72a5 */ /* 0x000fe2000f8e00ff */
[----:B------:R-:W-:Y:S02]  /*4740*/  UMOV UR5, UR19 ;  /* 0x0000001300057c82 */ /* 0x000fe40008000000 */
[----:B------:R-:W-:Y:S03]  /*4750*/  USHF.R.U32.HI UR6, URZ, UR41, UR5 ;  /* 0x00000029ff067299 */ /* 0x000fe60008011605 */
[----:B------:R-:W-:Y:S01]  /*4760*/  UMOV UR5, UR27 ;  /* 0x0000001b00057c82 */ /* 0x000fe20008000000 */
[----:B------:R-:W-:Y:S02]  /*4770*/  USEL UR6, UR13, UR6, !UP5 ;  /* 0x000000060d067287 */ /* 0x000fe4000e800000 */
[----:B------:R-:W-:Y:S03]  /*4780*/  USHF.R.U32.HI UR12, URZ, UR45, UR5 ;  /* 0x0000002dff0c7299 */ /* 0x000fe60008011605 */
[----:B------:R-:W-:Y:S02]  /*4790*/  UMOV UR5, UR9 ;  /* 0x0000000900057c82 */ /* 0x000fe40008000000 */
[----:B------:R-:W-:Y:S03]  /*47a0*/  @UP4 USHF.R.U32.HI UR4, URZ, UR23, UR5 ;  /* 0x00000017ff044299 */ /* 0x000fe60008011605 */
[----:B------:R-:W-:Y:S01]  /*47b0*/  UMOV UR5, UR11 ;  /* 0x0000000b00057c82 */ /* 0x000fe20008000000 */
[----:B------:R-:W-:Y:S02]  /*47c0*/  UIMAD UR4, UR42, UR4, URZ ;  /* 0x000000042a0472a4 */ /* 0x000fe4000f8e02ff */
[----:B------:R-:W-:Y:S02]  /*47d0*/  @UP4 USHF.R.U32.HI UR7, URZ, UR23, UR5 ;  /* 0x00000017ff074299 */ /* 0x000fe40008011605 */
[----:B------:R-:W-:Y:S02]  /*47e0*/  UIMAD.WIDE.U32 UR10, UR6, UR22, URZ ;  /* 0x00000016060a72a5 */ /* 0x000fe4000f8e00ff */
[----:B------:R-:W-:Y:S02]  /*47f0*/  USEL UR5, UR14, UR12, !UP6 ;  /* 0x0000000c0e057287 */ /* 0x000fe4000f000000 */
[----:B------:R-:W-:Y:S02]  /*4800*/  UIMAD UR8, UR42, UR7, URZ ;  /* 0x000000072a0872a4 */ /* 0x000fe4000f8e02ff */
[----:B------:R-:W-:Y:S03]  /*4810*/  UISETP.GE.AND UP0, UPT, UR6, UR4, UPT ;  /* 0x000000040600728c */ /* 0x000fe6000bf06270 */
[----:B------:R-:W-:Y:S01]  /*4820*/  UMOV UR4, UR11 ;  /* 0x0000000b00047c82 */ /* 0x000fe20008000000 */
[----:B------:R-:W-:Y:S02]  /*4830*/  UISETP.GE.OR UP0, UPT, UR5, UR8, UP0 ;  /* 0x000000080500728c */ /* 0x000fe40008706670 */
[----:B------:R-:W-:Y:S02]  /*4840*/  USHF.R.U32.HI UR4, URZ, UR23, UR4 ;  /* 0x00000017ff047299 */ /* 0x000fe40008011604 */
[----:B------:R-:W-:Y:S02]  /*4850*/  UIMAD.WIDE.U32 UR8, UR5, UR22, URZ ;  /* 0x00000016050872a5 */ /* 0x000fe4000f8e00ff */
[----:B------:R-:W-:Y:S04]  /*4860*/  USEL UR10, UR6, UR4, !UP4 ;  /* 0x00000004060a7287 */ /* 0x000fe8000e000000 */
[----:B------:R-:W-:Y:S01]  /*4870*/  UIADD3 UR11, UPT, UPT, -UR10, URZ, URZ ;  /* 0x000000ff0a0b7290 */ /* 0x000fe2000fffe1ff */
[----:B------:R-:W-:Y:S02]  /*4880*/  @!UP0 UMOV UR4, UR9 ;  /* 0x0000000900048c82 */ /* 0x000fe40008000000 */
[----:B------:R-:W-:Y:S02]  /*4890*/  @!UP0 USHF.R.U32.HI UR4, URZ, UR23, UR4 ;  /* 0x00000017ff048299 */ /* 0x000fe40008011604 */
[----:B------:R-:W-:Y:S02]  /*48a0*/  UIMAD UR8, UR42, UR11, UR6 ;  /* 0x0000000b2a0872a4 */ /* 0x000fe4000f8e0206 */
[----:B------:R-:W-:Y:S04]  /*48b0*/  @!UP0 USEL UR4, UR5, UR4, !UP4 ;  /* 0x0000000405048287 */ /* 0x000fe8000e000000 */
[----:B------:R-:W-:Y:S02]  /*48c0*/  @!UP0 UIMAD UR8, UR7, UR8, UR4 ;  /* 0x00000008070882a4 */ /* 0x000fe4000f8e0204 */
[----:B------:R-:W-:Y:S02]  /*48d0*/  @!UP0 UIADD3 UR9, UPT, UPT, UR10, -UR4, URZ ;  /* 0x800000040a098290 */ /* 0x000fe4000fffe0ff */
[----:B------:R-:W-:Y:S02]  /*48e0*/  UIADD3 UR4, UPT, UPT, -UR5, URZ, URZ ;  /* 0x000000ff05047290 */ /* 0x000fe4000fffe1ff */
[----:B------:R-:W-:Y:S02]  /*48f0*/  UIADD3 UR7, UPT, UPT, -UR6, URZ, URZ ;  /* 0x000000ff06077290 */ /* 0x000fe4000fffe1ff */
[----:B------:R-:W-:Y:S02]  /*4900*/  @!UP0 UIMAD UR6, UR9, UR42, UR5 ;  /* 0x0000002a090682a4 */ /* 0x000fe4000f8e0205 */
[----:B------:R-:W-:Y:S02]  /*4910*/  UIMAD UR14, UR15, UR4, UR14 ;  /* 0x000000040f0e72a4 */ /* 0x000fe4000f8e020e */
[----:B------:R-:W-:Y:S01]  /*4920*/  UIMAD UR13, UR46, UR7, UR13 ;  /* 0x000000072e0d72a4 */ /* 0x000fe2000f8e020d */
[----:B------:R-:W-:Y:S02]  /*4930*/  @!UP0 UMOV UR5, UR8 ;  /* 0x0000000800058c82 */ /* 0x000fe40008000000 */
[----:B------:R-:W-:Y:S02]  /*4940*/  UIMAD UR14, UR5, UR15, UR14 ;  /* 0x0000000f050e72a4 */ /* 0x000fe4000f8e020e */
[----:B------:R-:W-:Y:S11]  /*4950*/  UIMAD UR13, UR6, UR46, UR13 ;  /* 0x0000002e060d72a4 */ /* 0x000ff6000f8e020d */
[----:B------:R-:W-:Y:S01]  /*4960*/  @!UPT UIADD3 URZ, UPT, UPT, URZ, URZ, URZ ;  /* 0x000000fffffff290 */ /* 0x000fe2000fffe0ff */
.L_x_79:
[----:B------:R-:W3:Y:S01]  /*4970*/  @!UP2 LDCU.128 UR8, c[0x0][0xb10] ;  /* 0x00016200ff08a7ac */ /* 0x000ee20008000c00 */
[C---:B------:R-:W-:Y:S02]  /*4980*/  ISETP.NE.U32.AND P1, PT, R4.reuse, RZ, PT ;  /* 0x000000ff0400720c */ /* 0x040fe40003f25070 */
[----:B------:R-:W-:Y:S02]  /*4990*/  ISETP.NE.U32.AND P0, PT, R4, RZ, PT ;  /* 0x000000ff0400720c */ /* 0x000fe40003f05070 */
[C---:B------:R-:W-:Y:S02]  /*49a0*/  ISETP.NE.AND.EX P1, PT, R5.reuse, RZ, PT, P1 ;  /* 0x000000ff0500720c */ /* 0x040fe40003f25310 */
[----:B------:R-:W-:Y:S01]  /*49b0*/  ISETP.NE.AND.EX P0, PT, R5, RZ, PT, P0 ;  /* 0x000000ff0500720c */ /* 0x000fe20003f05300 */
[----:B------:R-:W4:Y:S01]  /*49c0*/  @!UP2 LDCU UR5, c[0x0][0xb0c] ;  /* 0x00016180ff05a7ac */ /* 0x000f220008000800 */
[----:B------:R-:W-:Y:S01]  /*49d0*/  SHF.L.U32 R9, R15, 0x1f, RZ ;  /* 0x0000001f0f097819 */ /* 0x000fe200000006ff */
[----:B------:R-:W-:Y:S02]  /*49e0*/  USHF.L.U32 UR35, UR16, 0x6, URZ ;  /* 0x0000000610237899 */ /* 0x000fe400080006ff */
[----:B------:R-:W-:Y:S02]  /*49f0*/  USHF.L.U32 UR34, UR20, 0x7, URZ ;  /* 0x0000000714227899 */ /* 0x000fe400080006ff */
[----:B---3--:R-:W-:Y:S07]  /*4a00*/  UIMAD.WIDE.U32 UR6, UR14, UR8, URZ ;  /* 0x000000080e0672a5 */ /* 0x008fee000f8e00ff */
[----:B------:R-:W-:Y:S01]  /*4a10*/  @!UP2 UMOV UR4, UR7 ;  /* 0x000000070004ac82 */ /* 0x000fe20008000000 */
[----:B----4-:R-:W-:Y:S02]  /*4a20*/  @!UP2 UISETP.NE.AND UP0, UPT, UR5, 0x1, UPT ;  /* 0x000000010500a88c */ /* 0x010fe4000bf05270 */
[----:B------:R-:W-:Y:S02]  /*4a30*/  @!UP2 USHF.R.U32.HI UR4, URZ, UR9, UR4 ;  /* 0x00000009ff04a299 */ /* 0x000fe40008011604 */
[----:B------:R-:W-:Y:S02]  /*4a40*/  UIMAD.WIDE.U32 UR6, UR13, UR11, URZ ;  /* 0x0000000b0d0672a5 */ /* 0x000fe4000f8e00ff */
[----:B------:R-:W-:Y:S02]  /*4a50*/  @!UP2 USEL UR8, UR14, UR4, !UP0 ;  /* 0x000000040e08a287 */ /* 0x000fe4000c000000 */
[----:B------:R-:W-:Y:S03]  /*4a60*/  @!UP2 UISETP.NE.AND UP0, UPT, UR10, 0x1, UPT ;  /* 0x000000010a00a88c */ /* 0x000fe6000bf05270 */
[----:B------:R-:W-:Y:S02]  /*4a70*/  @!UP2 UMOV UR6, UR7 ;  /* 0x000000070006ac82 */ /* 0x000fe40008000000 */
[----:B------:R-:W3:Y:S02]  /*4a80*/  @!UP2 LDCU UR4, c[0x0][0xb20] ;  /* 0x00016400ff04a7ac */ /* 0x000ee40008000800 */
[----:B---3--:R-:W-:Y:S04]  /*4a90*/  @!UP2 USHF.R.U32.HI UR6, URZ, UR4, UR6 ;  /* 0x00000004ff06a299 */ /* 0x008fe80008011606 */
[----:B------:R-:W-:Y:S04]  /*4aa0*/  @!UP2 USEL UR6, UR13, UR6, !UP0 ;  /* 0x000000060d06a287 */ /* 0x000fe8000c000000 */
[----:B------:R-:W-:Y:S02]  /*4ab0*/  @!UP2 UIADD3 UR4, UPT, UPT, -UR8, UR6, URZ ;  /* 0x000000060804a290 */ /* 0x000fe4000fffe1ff */
[----:B------:R-:W-:Y:S02]  /*4ac0*/  @!UP2 UIADD3 UR6, UPT, UPT, UR8, -UR6, URZ ;  /* 0x800000060806a290 */ /* 0x000fe4000fffe0ff */
[----:B------:R-:W-:Y:S02]  /*4ad0*/  @!UP2 UIMAD UR14, UR4, UR5, UR14 ;  /* 0x00000005040ea2a4 */ /* 0x000fe4000f8e020e */
[----:B------:R-:W-:Y:S01]  /*4ae0*/  @!UP2 UIMAD UR13, UR6, UR10, UR13 ;  /* 0x0000000a060da2a4 */ /* 0x000fe2000f8e020d */
[----:B------:R-:W-:Y:S11]  /*4af0*/  BRA.U UP3, `(.L_x_80) ;  /* 0x0000000103107547 */ /* 0x000ff6000b800000 */
[----:B------:R-:W-:Y:S04]  /*4b00*/  MOV R6, UR40 ;  /* 0x0000002800067c02 */ /* 0x000fe80008000f00 */
[----:B------:R-:W-:Y:S04]  /*4b10*/  SHF.L.U32 R6, R6, 0x1f, RZ ;  /* 0x0000001f06067819 */ /* 0x000fe800000006ff */
[----:B------:R-:W3:Y:S02]  /*4b20*/  SYNCS.PHASECHK.TRANS64.TRYWAIT P2, [UR21+0x78], R6 ;  /* 0x00007806ff0075a7 */ /* 0x000ee40008041115 */
[----:B---3--:R-:W-:Y:S05]  /*4b30*/  @!P2 BRA `(.L_x_81) ;  /* 0x000000440050a947 */ /* 0x008fea0003800000 */
.L_x_80:
[----:B------:R-:W-:Y:S05]  /*4b40*/  @!P1 BRA `(.L_x_82) ;  /* 0x0000000000309947 */ /* 0x000fea0003800000 */
[----:B------:R-:W-:Y:S01]  /*4b50*/  ISETP.NE.U32.AND P1, PT, R2, RZ, PT ;  /* 0x000000ff0200720c */ /* 0x000fe20003f25070 */
[----:B------:R-:W3:Y:S01]  /*4b60*/  LDCU.64 UR4, c[0x0][0x358] ;  /* 0x00006b00ff0477ac */ /* 0x000ee20008000a00 */
[----:B------:R-:W-:Y:S02]  /*4b70*/  IMAD.MOV.U32 R45, RZ, RZ, 0x1 ;  /* 0x00000001ff2d7424 */ /* 0x000fe400078e00ff */
[----:B------:R-:W-:Y:S11]  /*4b80*/  ISETP.NE.AND.EX P1, PT, R3, RZ, PT, P1 ;  /* 0x000000ff0300720c */ /* 0x000ff60003f25310 */
[----:B------:R-:W-:Y:S02]  /*4b90*/  @!UPT UIADD3 URZ, UPT, UPT, URZ, URZ, URZ ;  /* 0x000000fffffff290 */ /* 0x000fe4000fffe0ff */
[----:B------:R-:W4:Y:S01]  /*4ba0*/  @P1 LDC.64 R10, c[0x0][0x888] ;  /* 0x00022200ff0a1b82 */ /* 0x000f220000000a00 */
[----:B-1----:R-:W-:Y:S04]  /*4bb0*/  @P1 IMAD R0, R4, UR36, RZ ;  /* 0x0000002404001c24 */ /* 0x002fe8000f8e02ff */
[----:B----4-:R-:W-:Y:S04]  /*4bc0*/  @P1 IMAD.WIDE R10, R0, 0x4, R10 ;  /* 0x00000004000a1825 */ /* 0x010fe800078e020a */
[----:B------:R-:W-:Y:S01]  /*4bd0*/  HFMA2 R0, -RZ, RZ, 0, 5.9604644775390625e-08 ;  /* 0x00000001ff007431 */ /* 0x000fe200000001ff */
[----:B---3-5:R3:W5:Y:S04]  /*4be0*/  @P1 LDG.E R27, desc[UR4][R10.64] ;  /* 0x000000040a1b1981 */ /* 0x028768000c1e1900 */
[----:B------:R-:W-:Y:S01]  /*4bf0*/  @!P1 PRMT R45, R0, 0x7610, R45 ;  /* 0x00007610002d9816 */ /* 0x000fe2000000002d */
[----:B---3--:R-:W4:Y:S06]  /*4c00*/  @!P1 LDC R27, c[0x0][0x880] ;  /* 0x00022000ff1b9b82 */ /* 0x008f2c0000000800 */
.L_x_82:
[----:B----45:R-:W-:Y:S01]  /*4c10*/  @!P0 FSETP.EQ.AND P1, PT, R27, RZ, PT ;  /* 0x000000ff1b00820b */ /* 0x030fe20003f22000 */
[----:B------:R-:W-:Y:S01]  /*4c20*/  @!UPT UIADD3 URZ, UPT, UPT, URZ, URZ, URZ ;  /* 0x000000fffffff290 */ /* 0x000fe2000fffe0ff */
[----:B------:R-:W-:Y:S11]  /*4c30*/  @!P0 BRA `(.L_x_83) ;  /* 0x0000000000188947 */ /* 0x000ff60003800000 */
[----:B------:R-:W-:Y:S02]  /*4c40*/  LOP3.LUT P0, RZ, R45, 0xff, RZ, 0xc0, !PT ;  /* 0x000000ff2dff7812 */ /* 0x000fe4000780c0ff */
[----:B------:R-:W-:Y:S04]  /*4c50*/  ISETP.NE.U32.AND P1, PT, R2, RZ, PT ;  /* 0x000000ff0200720c */ /* 0x000fe80003f25070 */
[----:B------:R-:W-:Y:S04]  /*4c60*/  ISETP.NE.AND.EX P1, PT, R3, RZ, PT, P1 ;  /* 0x000000ff0300720c */ /* 0x000fe80003f25310 */
[----:B------:R-:W-:Y:S03]  /*4c70*/  PLOP3.LUT P1, PT, P1, PT, PT, 0x8, 0x80 ;  /* 0x000000000080781c */ /* 0x000fe60000f2e170 */
[----:B------:R-:W-:Y:S11]  /*4c80*/  @P0 FSETP.EQ.AND P1, PT, R27, RZ, PT ;  /* 0x000000ff1b00020b */ /* 0x000ff60003f22000 */
[----:B------:R-:W-:Y:S02]  /*4c90*/  @!UPT UIADD3 URZ, UPT, UPT, URZ, URZ, URZ ;  /* 0x000000fffffff290 */ /* 0x000fe4000fffe0ff */
.L_x_83:
[----:B------:R-:W3:Y:S01]  /*4ca0*/  SYNCS.PHASECHK.TRANS64.TRYWAIT P2, [UR21+0x50], R9 ;  /* 0x00005009ff0075a7 */ /* 0x000ee20008041115 */
[----:B------:R-:W-:Y:S04]  /*4cb0*/  ELECT P0, URZ, PT ;  /* 0x0000000000ff782f */ /* 0x000fe80003800000 */
[----:B------:R-:W-:Y:S11]  /*4cc0*/  PLOP3.LUT P1, PT, P1, P0, PT, 0xf2, 0x2f ;  /* 0x00000000002f781c */ /* 0x000ff60000f21e72 */
[----:B------:R-:W-:Y:S02]  /*4cd0*/  @!UPT UIADD3 URZ, UPT, UPT, URZ, URZ, URZ ;  /* 0x000000fffffff290 */ /* 0x000fe4000fffe0ff */
[----:B------:R-:W-:Y:S05]  /*4ce0*/  @!P1 IADD3 R8, P0, PT, R16, 0x580, RZ ;  /* 0x0000058010089810 */ /* 0x000fea0007f1e0ff */
[----:B-1----:R-:W-:Y:S01]  /*4cf0*/  @!P1 IMAD.X R6, RZ, RZ, R17, P0 ;  /* 0x000000ffff069224 */ /* 0x002fe200000e0611 */
[----:B---3--:R-:W-:Y:S07]  /*4d00*/  @!P2 BRA `(.L_x_84) ;  /* 0x0000004000f4a947 */ /* 0x008fee0003800000 */
.L_x_169:
[----:B------:R-:W-:Y:S01]  /*4d10*/  @!P1 R2UR UR5, R8 ;  /* 0x00000000080592ca */ /* 0x000fe200000e0000 */
[----:B------:R-:W-:Y:S01]  /*4d20*/  VOTEU.ALL UP0, P1 ;  /* 0x0000000000ff7886 */ /* 0x000fe20000800000 */
[----:B------:R-:W-:Y:S01]  /*4d30*/  @!P1 R2UR UR4, R6 ;  /* 0x00000000060492ca */ /* 0x000fe200000e0000 */
[----:B-1----:R-:W-:Y:S01]  /*4d40*/  @!P1 IMAD.MOV.U32 R0, RZ, RZ, 0x1000 ;  /* 0x00001000ff009424 */ /* 0x002fe200078e00ff */
[----:B------:R-:W-:Y:S01]  /*4d50*/  UMOV UR8, 0x0 ;  /* 0x0000000000087882 */ /* 0x000fe20000000000 */
[----:B------:R-:W-:Y:S01]  /*4d60*/  UMOV UR9, 0x10000000 ;  /* 0x1000000000097882 */ /* 0x000fe20000000000 */
[----:B------:R-:W-:Y:S01]  /*4d70*/  @!UP0 UIADD3 UR32, UPT, UPT, UR21, 0x200, URZ ;  /* 0x0000020015208890 */ /* 0x000fe2000fffe0ff */
[----:B------:R-:W-:Y:S01]  /*4d80*/  @!P1 IADD3 R8, P0, PT, R16, 0x580, RZ ;  /* 0x0000058010089810 */ /* 0x000fe20007f1e0ff */
[----:B------:R-:W-:Y:S01]  /*4d90*/  VOTEU.ALL UP0, P1 ;  /* 0x0000000000ff7886 */ /* 0x000fe20000800000 */
[----:B------:R-:W-:Y:S03]  /*4da0*/  UPRMT UR6, UR52, 0x654, UR33 ;  /* 0x0000065434067896 */ /* 0x000fe60008000021 */
[----:B------:R-:W-:Y:S02]  /*4db0*/  @!P1 IMAD.X R6, RZ, RZ, R17, P0 ;  /* 0x000000ffff069224 */ /* 0x000fe400000e0611 */
[----:B------:R-:W-:Y:S02]  /*4dc0*/  IMAD.U32 R10, RZ, RZ, UR5 ;  /* 0x00000005ff0a7e24 */ /* 0x000fe4000f8e00ff */
[----:B------:R-:W-:Y:S03]  /*4dd0*/  IMAD.U32 R11, RZ, RZ, UR4 ;  /* 0x00000004ff0b7e24 */ /* 0x000fe6000f8e00ff */
[----:B------:R-:W-:Y:S02]  /*4de0*/  @!P1 R2UR UR4, R10 ;  /* 0x000000000a0492ca */ /* 0x000fe400000e0000 */
[----:B------:R-:W-:Y:S11]  /*4df0*/  @!P1 R2UR UR5, R11 ;  /* 0x000000000b0592ca */ /* 0x000ff600000e0000 */
[----:B------:R-:W-:Y:S02]  /*4e00*/  @!UPT UIADD3 URZ, UPT, UPT, URZ, URZ, URZ ;  /* 0x000000fffffff290 */ /* 0x000fe4000fffe0ff */
[----:B------:R1:W-:Y:S01]  /*4e10*/  @!UP0 UTMALDG.3D [UR32], [UR4], desc[UR8] ;  /* 0x00000820040085b4 */ /* 0x0003e20008011000 */
[----:B------:R1:W-:Y:S01]  /*4e20*/  @!P1 SYNCS.ARRIVE.TRANS64.RED.A0TR RZ, [UR21+0x30], R0 ;  /* 0x00003000ffff99a7 */ /* 0x0003e20008300415 */
[----:B------:R-:W-:Y:S01]  /*4e30*/  SYNCS.ARRIVE.TRANS64.RED.A1T0 RZ, [UR6], RZ ;  /* 0x000000ffffff79a7 */ /* 0x000fe20008100406 */
[----:B------:R-:W3:Y:S02]  /*4e40*/  SYNCS.PHASECHK.TRANS64.TRYWAIT P2, [UR21+0x58], R9 ;  /* 0x00005809ff0075a7 */ /* 0x000ee40008041115 */
[----:B-1-3--:R-:W-:Y:S05]  /*4e50*/  @!P2 BRA `(.L_x_85) ;  /* 0x0000004000b8a947 */ /* 0x00afea0003800000 */
.L_x_171:
        /* <DEDUP_REMOVED lines=8> */
[----:B------:R-:W-:Y:S01]  /*4ee0*/  @!UP0 UIADD3 UR24, UPT, UPT, UR21, 0x1200, URZ ;  /* 0x0000120015188890 */ /* 0x000fe2000fffe0ff */
[----:B------:R-:W-:Y:S01]  /*4ef0*/  VOTEU.ALL UP0, P1 ;  /* 0x0000000000ff7886 */ /* 0x000fe20000800000 */
[----:B------:R-:W-:Y:S01]  /*4f00*/  UMOV UR27, UR35 ;  /* 0x00000023001b7c82 */ /* 0x000fe20008000000 */
[----:B------:R-:W-:Y:S02]  /*4f10*/  UMOV UR28, UR36 ;  /* 0x00000024001c7c82 */ /* 0x000fe40008000000 */
[----:B------:R-:W-:Y:S01]  /*4f20*/  IMAD.U32 R10, RZ, RZ, UR5 ;  /* 0x00000005ff0a7e24 */ /* 0x000fe2000f8e00ff */
[----:B------:R-:W-:Y:S01]  /*4f30*/  UPRMT UR6, UR52, 0x654, UR25 ;  /* 0x0000065434067896 */ /* 0x000fe20008000019 */
[----:B------:R-:W-:Y:S02]  /*4f40*/  IMAD.U32 R11, RZ, RZ, UR4 ;  /* 0x00000004ff0b7e24 */ /* 0x000fe4000f8e00ff */
[----:B------:R-:W-:Y:S01]  /*4f50*/  @!P1 IMAD.X R6, RZ, RZ, R17, P0 ;  /* 0x000000ffff069224 */ /* 0x000fe200000e0611 */
        /* <DEDUP_REMOVED lines=8> */
.L_x_173:
[----:B------:R-:W-:Y:S01]  /*4fe0*/  @!P1 R2UR UR5, R8 ;  /* 0x00000000080592ca */ /* 0x000fe200000e0000 */
[----:B------:R-:W-:Y:S01]  /*4ff0*/  VOTEU.ALL UP0, P1 ;  /* 0x0000000000ff7886 */ /* 0x000fe20000800000 */
[----:B------:R-:W-:Y:S01]  /*5000*/  @!P1 R2UR UR4, R6 ;  /* 0x00000000060492ca */ /* 0x000fe200000e0000 */
[----:B-1----:R-:W-:Y:S01]  /*5010*/  @!P1 IMAD.MOV.U32 R0, RZ, RZ, 0x1000 ;  /* 0x00001000ff009424 */ /* 0x002fe200078e00ff */
[----:B------:R-:W-:Y:S01]  /*5020*/  UMOV UR8, 0x0 ;  /* 0x0000000000087882 */ /* 0x000fe20000000000 */
[----:B------:R-:W-:Y:S01]  /*5030*/  UMOV UR9, 0x10000000 ;  /* 0x1000000000097882 */ /* 0x000fe20000000000 */
[----:B------:R-:W-:Y:S01]  /*5040*/  @!UP0 UIADD3 UR18, UPT, UPT, UR34, 0x40, URZ ;  /* 0x0000004022128890 */ /* 0x000fe2000fffe0ff */
[----:B------:R-:W-:Y:S01]  /*5050*/  VIADD R14, R14, 0x1 ;  /* 0x000000010e0e7836 */ /* 0x000fe20000000000 */
[----:B------:R-:W-:Y:S01]  /*5060*/  @!UP0 UIADD3 UR16, UPT, UPT, UR21, 0x2200, URZ ;  /* 0x0000220015108890 */ /* 0x000fe2000fffe0ff */
[----:B------:R-:W-:Y:S01]  /*5070*/  VOTEU.ALL UP0, P1 ;  /* 0x0000000000ff7886 */ /* 0x000fe20000800000 */
[----:B------:R-:W-:Y:S01]  /*5080*/  UMOV UR19, UR35 ;  /* 0x0000002300137c82 */ /* 0x000fe20008000000 */
[----:B------:R-:W-:Y:S02]  /*5090*/  UMOV UR20, UR36 ;  /* 0x0000002400147c82 */ /* 0x000fe40008000000 */
[----:B------:R-:W-:Y:S01]  /*50a0*/  IMAD.U32 R10, RZ, RZ, UR5 ;  /* 0x00000005ff0a7e24 */ /* 0x000fe2000f8e00ff */
[----:B------:R-:W-:Y:S01]  /*50b0*/  UPRMT UR6, UR52, 0x654, UR17 ;  /* 0x0000065434067896 */ /* 0x000fe20008000011 */
        /* <DEDUP_REMOVED lines=9> */
.L_x_175:
[----:B------:R-:W-:Y:S01]  /*5150*/  @!P1 IADD3 R6, P0, PT, R16, 0x580, RZ ;  /* 0x0000058010069810 */ /* 0x000fe20007f1e0ff */
[----:B------:R-:W-:Y:S01]  /*5160*/  VOTEU.ALL UP0, P1 ;  /* 0x0000000000ff7886 */ /* 0x000fe20000800000 */
[----:B------:R-:W-:Y:S01]  /*5170*/  UMOV UR6, 0x0 ;  /* 0x0000000000067882 */ /* 0x000fe20000000000 */
[----:B------:R-:W-:Y:S01]  /*5180*/  UMOV UR7, 0x10000000 ;  /* 0x1000000000077882 */ /* 0x000fe20000000000 */
[----:B------:R-:W-:Y:S01]  /*5190*/  @!P1 R2UR UR5, R6 ;  /* 0x00000000060592ca */ /* 0x000fe200000e0000 */
[----:B-1----:R-:W-:Y:S01]  /*51a0*/  @!P1 IMAD.X R0, RZ, RZ, R17, P0 ;  /* 0x000000ffff009224 */ /* 0x002fe200000e0611 */
[----:B------:R-:W-:Y:S01]  /*51b0*/  @!UP0 UIADD3 UR10, UPT, UPT, UR34, 0x60, URZ ;  /* 0x00000060220a8890 */ /* 0x000fe2000fffe0ff */
[----:B------:R-:W-:Y:S01]  /*51c0*/  R2UR UR16, R47 ;  /* 0x000000002f1072ca */ /* 0x000fe200000e0000 */
[----:B------:R-:W-:Y:S01]  /*51d0*/  @!UP0 UIADD3 UR8, UPT, UPT, UR21, 0x3200, URZ ;  /* 0x0000320015088890 */ /* 0x000fe2000fffe0ff */
[----:B------:R-:W-:Y:S01]  /*51e0*/  ISETP.NE.AND P0, PT, R14, 0x2, PT ;  /* 0x000000020e00780c */ /* 0x000fe20003f05270 */
[----:B------:R-:W-:Y:S01]  /*51f0*/  @!UP0 UIADD3 UR9, UPT, UPT, UR21, 0x48, URZ ;  /* 0x0000004815098890 */ /* 0x000fe2000fffe0ff */
[----:B------:R-:W-:Y:S01]  /*5200*/  @!P1 R2UR UR4, R0 ;  /* 0x00000000000492ca */ /* 0x000fe200000e0000 */
[----:B------:R-:W-:Y:S01]  /*5210*/  VOTEU.ALL UP0, P1 ;  /* 0x0000000000ff7886 */ /* 0x000fe20000800000 */
[----:B------:R-:W-:Y:S01]  /*5220*/  UMOV UR11, UR35 ;  /* 0x00000023000b7c82 */ /* 0x000fe20008000000 */
[----:B------:R-:W-:Y:S01]  /*5230*/  UMOV UR12, UR36 ;  /* 0x00000024000c7c82 */ /* 0x000fe20008000000 */
[----:B------:R-:W-:Y:S01]  /*5240*/  SEL R0, RZ, 0x1, P0 ;  /* 0x00000001ff007807 */ /* 0x000fe20000000000 */
[----:B------:R-:W-:Y:S01]  /*5250*/  UPLOP3.LUT UP3, UPT, UPT, UPT, UPT, 0x80, 0x8 ;  /* 0x000000000008789c */ /* 0x000fe20003f6f070 */
[----:B------:R-:W-:Y:S01]  /*5260*/  IMAD.U32 R8, RZ, RZ, UR5 ;  /* 0x00000005ff087e24 */ /* 0x000fe2000f8e00ff */
[----:B------:R-:W-:Y:S01]  /*5270*/  LOP3.LUT R15, R15, 0x1, RZ, 0x3c, !PT ;  /* 0x000000010f0f7812 */ /* 0x000fe200078e3cff */
[----:B------:R-:W-:Y:S01]  /*5280*/  UMOV UR36, UR29 ;  /* 0x0000001d00247c82 */ /* 0x000fe20008000000 */
[----:B------:R-:W-:Y:S01]  /*5290*/  LOP3.LUT R13, R13, R0, RZ, 0x3c, !PT ;  /* 0x000000000d0d7212 */ /* 0x000fe200078e3cff */
[----:B------:R-:W-:Y:S01]  /*52a0*/  UIADD3 UR20, UPT, UPT, UR13, UR16, URZ ;  /* 0x000000100d147290 */ /* 0x000fe2000fffe0ff */
[----:B------:R-:W-:Y:S01]  /*52b0*/  SEL R14, R14, RZ, P0 ;  /* 0x000000ff0e0e7207 */ /* 0x000fe20000000000 */
[----:B------:R-:W-:Y:S01]  /*52c0*/  UIADD3 UR16, UPT, UPT, UR14, UR63, URZ ;  /* 0x0000003f0e107290 */ /* 0x000fe2000fffe0ff */
[----:B------:R-:W-:Y:S01]  /*52d0*/  IMAD.U32 R9, RZ, RZ, UR4 ;  /* 0x00000004ff097e24 */ /* 0x000fe2000f8e00ff */
[----:B------:R-:W-:Y:S04]  /*52e0*/  @!P1 R2UR UR4, R8 ;  /* 0x00000000080492ca */ /* 0x000fe800000e0000 */
[----:B------:R-:W-:Y:S11]  /*52f0*/  @!P1 R2UR UR5, R9 ;  /* 0x00000000090592ca */ /* 0x000ff600000e0000 */
[----:B------:R-:W-:Y:S02]  /*5300*/  @!UPT UIADD3 URZ, UPT, UPT, URZ, URZ, URZ ;  /* 0x000000fffffff290 */ /* 0x000fe4000fffe0ff */
[----:B------:R3:W-:Y:S01]  /*5310*/  @!UP0 UTMALDG.3D [UR8], [UR4], desc[UR6] ;  /* 0x00000608040085b4 */ /* 0x0007e20008011000 */
[----:B------:R3:W-:Y:S01]  /*5320*/  @!P1 SYNCS.ARRIVE.TRANS64.RED.A0TR RZ, [UR21+0x48], R7 ;  /* 0x00004807ffff99a7 */ /* 0x0007e20008300415 */
[----:B------:R-:W-:Y:S01]  /*5330*/  SYNCS.ARRIVE.TRANS64.RED.A1T0 RZ, [UR37], RZ ;  /* 0x000000ffffff79a7 */ /* 0x000fe20008100425 */
[----:B------:R-:W-:Y:S05]  /*5340*/  BRA.U UP1, `(.L_x_88) ;  /* 0xfffffff101687547 */ /* 0x000fea000b83ffff */
[----:B------:R-:W-:-:S04]  /*5350*/  SHF.L.U32 R2, R15, 0x1f, RZ ;  /* 0x0000001f0f027819 */ /* 0x000fc800000006ff */
[----:B------:R-:W1:Y:S02]  /*5360*/  SYNCS.PHASECHK.TRANS64.TRYWAIT P0, [UR21+0x50], R2 ;  /* 0x00005002ff0075a7 */ /* 0x000e640008001115 */
[----:B-1----:R-:W-:Y:S05]  /*5370*/  @!P0 BRA `(.L_x_89) ;  /* 0x0000003c00b88947 */ /* 0x002fea0003800000 */
.L_x_177:
[----:B------:R-:W4:Y:S02]  /*5380*/  SYNCS.PHASECHK.TRANS64.TRYWAIT P0, [UR21+0x58], R2 ;  /* 0x00005802ff0075a7 */ /* 0x000f240008001115 */
[----:B----4-:R-:W-:Y:S05]  /*5390*/  @!P0 BRA `(.L_x_90) ;  /* 0x0000003c00c88947 */ /* 0x010fea0003800000 */
.L_x_179:
[----:B------:R-:W4:Y:S02]  /*53a0*/  SYNCS.PHASECHK.TRANS64.TRYWAIT P0, [UR21+0x60], R2 ;  /* 0x00006002ff0075a7 */ /* 0x000f240008001115 */
[----:B----4-:R-:W-:Y:S05]  /*53b0*/  @!P0 BRA `(.L_x_91) ;  /* 0x0000003c00d88947 */ /* 0x010fea0003800000 */
.L_x_181:
[----:B-1----:R-:W-:-:S07]  /*53c0*/  MOV R0, UR21 ;  /* 0x0000001500007c02 */ /* 0x002fce0008000f00 */
.L_x_92:
[----:B-1----:R-:W-:-:S04]  /*53d0*/  SHF.L.U32 R2, R15, 0x1f, RZ ;  /* 0x0000001f0f027819 */ /* 0x002fc800000006ff */
[----:B------:R1:W4:Y:S03]  /*53e0*/  SYNCS.PHASECHK.TRANS64.TRYWAIT P0, [R0+URZ+0x68], R2 ;  /* 0x00006802000075a7 */ /* 0x00032600080011ff */
[----:B----4-:R-:W-:Y:S05]  /*53f0*/  @!P0 NANOSLEEP.SYNCS 0x989680 ;  /* 0x009896800000895d */ /* 0x010fea0003900000 */
[----:B------:R-:W4:Y:S02]  /*5400*/  @!P0 SYNCS.PHASECHK.TRANS64 P0, [R0+URZ+0x68], R2 ;  /* 0x00006802000085a7 */ /* 0x000f2400080010ff */
[----:B--234-:R-:W-:Y:S05]  /*5410*/  @P0 EXIT ;  /* 0x000000000000094d */ /* 0x01cfea0003800000 */
[----:B------:R-:W-:Y:S05]  /*5420*/  BRA `(.L_x_92) ;  /* 0xfffffffc00e87947 */ /* 0x000fea000383ffff */
.L_x_77:
[----:B------:R-:W-:-:S06]  /*5430*/  UISETP.GE.AND UP0, UPT, UR17, 0x4, UPT ;  /* 0x000000041100788c */ /* 0x000fcc000bf06270 */
[----:B------:R-:W-:-:S13]  /*5440*/  PLOP3.LUT P0, PT, PT, PT, UP0, 0x80, 0x8 ;  /* 0x000000000008781c */ /* 0x000fda0003f0f008 */
[----:B-1----:R-:W-:Y:S05]  /*5450*/  @!P0 EXIT ;  /* 0x000000000000894d */ /* 0x002fea0003800000 */
[----:B------:R-:W-:Y:S01]  /*5460*/  BAR.SYNC.DEFER_BLOCKING 0x6, 0xa0 ;  /* 0x0182800000007b1d */ /* 0x000fe20000010000 */
[C---:B------:R-:W-:Y:S01]  /*5470*/  IMAD.SHL.U32 R3, R56.reuse, 0x20, RZ ;  /* 0x0000002038037824 */ /* 0x040fe200078e00ff */
[----:B------:R-:W-:Y:S01]  /*5480*/  SHF.R.U32.HI R6, RZ, 0x1, R56 ;  /* 0x00000001ff067819 */ /* 0x000fe20000011638 */
[C---:B------:R-:W-:Y:S01]  /*5490*/  IMAD.SHL.U32 R2, R56.reuse, 0x10, RZ ;  /* 0x0000001038027824 */ /* 0x040fe200078e00ff */
[C---:B------:R-:W-:Y:S01]  /*54a0*/  LOP3.LUT P0, RZ, R56.reuse, 0x4, RZ, 0xc0, !PT ;  /* 0x0000000438ff7812 */ /* 0x040fe2000780c0ff */
[C---:B------:R-:W-:Y:S01]  /*54b0*/  IMAD.U32 R23, R56.reuse, 0x10000, RZ ;  /* 0x0001000038177824 */ /* 0x040fe200078e00ff */
[----:B------:R-:W-:Y:S01]  /*54c0*/  UMOV UR44, 0x400 ;  /* 0x00000400002c7882 */ /* 0x000fe20000000000 */
[----:B------:R-:W1:Y:S01]  /*54d0*/  LDCU.64 UR4, c[0x0][0x890] ;  /* 0x00011200ff0477ac */ /* 0x000e620008000a00 */
[----:B------:R-:W2:Y:S01]  /*54e0*/  LDC.64 R42, c[0x0][0x8b0] ;  /* 0x00022c00ff2a7b82 */ /* 0x000ea20000000a00 */
[----:B------:R-:W-:Y:S01]  /*54f0*/  LOP3.LUT R7, R3, 0xc0, RZ, 0xc0, !PT ;  /* 0x000000c003077812 */ /* 0x000fe200078ec0ff */
[----:B------:R-:W-:Y:S01]  /*5500*/  IMAD.SHL.U32 R44, R56, 0x4, RZ ;  /* 0x00000004382c7824 */ /* 0x000fe200078e00ff */
[----:B------:R-:W-:Y:S01]  /*5510*/  ULEA UR44, UR52, UR44, 0x18 ;  /* 0x0000002c342c7291 */ /* 0x000fe2000f8ec0ff */
[----:B------:R-:W-:Y:S01]  /*5520*/  LOP3.LUT R2, R2, 0x600, RZ, 0xc0, !PT ;  /* 0x0000060002027812 */ /* 0x000fe200078ec0ff */
[----:B------:R-:W-:Y:S01]  /*5530*/  IMAD.MOV.U32 R55, RZ, RZ, 0x20 ;  /* 0x00000020ff377424 */ /* 0x000fe200078e00ff */
[----:B------:R-:W-:Y:S01]  /*5540*/  LOP3.LUT R6, R7, 0x8, R6, 0xf8, !PT ;  /* 0x0000000807067812 */ /* 0x000fe200078ef806 */
[----:B------:R-:W-:Y:S01]  /*5550*/  IMAD.MOV.U32 R54, RZ, RZ, 0x1 ;  /* 0x00000001ff367424 */ /* 0x000fe200078e00ff */
[----:B------:R-:W3:Y:S01]  /*5560*/  LDC.64 R40, c[0x0][0x8a8] ;  /* 0x00022a00ff287b82 */ /* 0x000ee20000000a00 */
[----:B------:R-:W-:Y:S01]  /*5570*/  LOP3.LUT R2, R2, 0x20, R3, 0xf8, !PT ;  /* 0x0000002002027812 */ /* 0x000fe200078ef803 */
[----:B------:R-:W-:Y:S01]  /*5580*/  IMAD.MOV.U32 R22, RZ, RZ, RZ ;  /* 0x000000ffff167224 */ /* 0x000fe200078e00ff */
[----:B------:R-:W-:-:S02]  /*5590*/  LOP3.LUT R23, R23, 0x600000, RZ, 0xc0, !PT ;  /* 0x0060000017177812 */ /* 0x000fc400078ec0ff */
[----:B------:R-:W-:Y:S02]  /*55a0*/  CS2R R52, SRZ ;  /* 0x0000000000347805 */ /* 0x000fe4000001ff00 */
[----:B------:R-:W-:Y:S01]  /*55b0*/  LOP3.LUT R44, R6, 0x18, R44, 0x78, !PT ;  /* 0x00000018062c7812 */ /* 0x000fe200078e782c */
[----:B------:R-:W-:Y:S01]  /*55c0*/  IMAD.MOV.U32 R51, RZ, RZ, RZ ;  /* 0x000000ffff337224 */ /* 0x000fe200078e00ff */
[----:B------:R-:W-:Y:S01]  /*55d0*/  LOP3.LUT R2, R2, 0x100, R3, 0xf8, !PT ;  /* 0x0000010002027812 */ /* 0x000fe200078ef803 */
[----:B------:R-:W4:Y:S01]  /*55e0*/  LDS R0, [UR44+0x130] ;  /* 0x0001302cff007984 */ /* 0x000f220008000800 */
[----:B-1----:R-:W-:Y:S01]  /*55f0*/  IMAD.U32 R58, RZ, RZ, UR4 ;  /* 0x00000004ff3a7e24 */ /* 0x002fe2000f8e00ff */
[----:B------:R-:W-:Y:S01]  /*5600*/  UIADD3 UR4, UPT, UPT, UR44, 0x200, URZ ;  /* 0x000002002c047890 */ /* 0x000fe2000fffe0ff */
[----:B------:R-:W-:Y:S01]  /*5610*/  LOP3.LUT R44, R2, R44, RZ, 0xfc, !PT ;  /* 0x0000002c022c7212 */ /* 0x000fe200078efcff */
[----:B------:R-:W-:Y:S01]  /*5620*/  IMAD.U32 R57, RZ, RZ, UR5 ;  /* 0x00000005ff397e24 */ /* 0x000fe2000f8e00ff */
[----:B------:R-:W-:Y:S01]  /*5630*/  LOP3.LUT R56, R56, 0x60, RZ, 0xc0, !PT ;  /* 0x0000006038387812 */ /* 0x000fe200078ec0ff */
[----:B------:R-:W1:Y:S01]  /*5640*/  LDCU UR60, c[0x0][0x370] ;  /* 0x00006e00ff3c77ac */ /* 0x000e620008000800 */
[----:B------:R-:W-:Y:S01]  /*5650*/  SEL R55, R55, 0xffffffe0, !P0 ;  /* 0xffffffe037377807 */ /* 0x000fe20004000000 */
[----:B------:R-:W-:Y:S01]  /*5660*/  IMAD.U32 R49, RZ, RZ, UR4 ;  /* 0x00000004ff317e24 */ /* 0x000fe2000f8e00ff */
[----:B------:R-:W1:Y:S01]  /*5670*/  LDCU UR43, c[0x0][0xb0c] ;  /* 0x00016180ff2b77ac */ /* 0x000e620008000800 */
[----:B------:R-:W1:Y:S01]  /*5680*/  LDCU UR39, c[0x0][0xb30] ;  /* 0x00016600ff2777ac */ /* 0x000e620008000800 */
[----:B------:R-:W1:Y:S01]  /*5690*/  LDCU.64 UR54, c[0x0][0x888] ;  /* 0x00011100ff3677ac */ /* 0x000e620008000a00 */
[----:B------:R-:W1:Y:S01]  /*56a0*/  LDCU.64 UR40, c[0x0][0xb28] ;  /* 0x00016500ff2877ac */ /* 0x000e620008000a00 */
[----:B------:R-:W1:Y:S01]  /*56b0*/  LDCU.128 UR56, c[0x0][0xb10] ;  /* 0x00016200ff3877ac */ /* 0x000e620008000c00 */
[----:B------:R-:W1:Y:S01]  /*56c0*/  LDCU UR53, c[0x0][0x374] ;  /* 0x00006e80ff3577ac */ /* 0x000e620008000800 */
[----:B------:R-:W-:Y:S01]  /*56d0*/  UMOV UR47, URZ ;  /* 0x000000ff002f7c82 */ /* 0x000fe20008000000 */
[----:B------:R-:W-:Y:S01]  /*56e0*/  UMOV UR46, URZ ;  /* 0x000000ff002e7c82 */ /* 0x000fe20008000000 */
[----:B-1234-:R-:W-:-:S07]  /*56f0*/  IMAD.IADD R23, R0, 0x1, R23 ;  /* 0x0000000100177824 */ /* 0x01efce00078e0217 */
.L_x_136:
[C---:B------:R-:W-:Y:S02]  /*5700*/  LEA R3, R51.reuse, UR44, 0x3 ;  /* 0x0000002c33037c11 */ /* 0x040fe4000f8e18ff */
[----:B------:R-:W-:Y:S02]  /*5710*/  SHF.L.U32 R0, R52, 0x1f, RZ ;  /* 0x0000001f34007819 */ /* 0x000fe400000006ff */
[----:B-1----:R-:W-:Y:S02]  /*5720*/  LEA R4, R51, UR44, 0x4 ;  /* 0x0000002c33047c11 */ /* 0x002fe4000f8e20ff */
[----:B------:R-:W1:Y:S02]  /*5730*/  SYNCS.PHASECHK.TRANS64.TRYWAIT P0, [R3+URZ+0x80], R0 ;  /* 0x00008000030075a7 */ /* 0x000e6400080011ff */
[----:B-12---:R-:W-:Y:S05]  /*5740*/  @!P0 BRA `(.L_x_93) ;  /* 0x0000003c000c8947 */ /* 0x006fea0003800000 */
.L_x_182:
[----:B------:R-:W2:Y:S01]  /*5750*/  LDS.128 R4, [R4+0x110] ;  /* 0x0001100004047984 */ /* 0x000ea20000000c00 */
[----:B------:R-:W-:Y:S01]  /*5760*/  UISETP.GE.AND UP0, UPT, UR42, 0x1, UPT ;  /* 0x000000012a00788c */ /* 0x000fe2000bf06270 */
[----:B------:R-:W-:Y:S01]  /*5770*/  @!PT LDS RZ, [RZ] ;  /* 0x00000000fffff984 */ /* 0x000fe20000000800 */
[----:B------:R-:W-:Y:S01]  /*5780*/  @!PT LDS RZ, [RZ] ;  /* 0x00000000fffff984 */ /* 0x000fe20000000800 */
[----:B------:R-:W-:Y:S01]  /*5790*/  @!PT LDS RZ, [RZ] ;  /* 0x00000000fffff984 */ /* 0x000fe20000000800 */
[----:B------:R-:W-:Y:S01]  /*57a0*/  @!PT LDS RZ, [RZ] ;  /* 0x00000000fffff984 */ /* 0x000fe20000000800 */
[----:B------:R3:W-:Y:S06]  /*57b0*/  MEMBAR.ALL.CTA ;  /* 0x0000000000007992 */ /* 0x0007ec0000008000 */
[----:B---3--:R-:W3:Y:S01]  /*57c0*/  FENCE.VIEW.ASYNC.S ;  /* 0x00000000000073c6 */ /* 0x008ee20000000000 */
[----:B--2---:R-:W-:Y:S11]  /*57d0*/  LOP3.LUT P0, RZ, R6, 0x1, RZ, 0xc0, !PT ;  /* 0x0000000106ff7812 */ /* 0x004ff6000780c0ff */
[----:B------:R-:W-:Y:S02]  /*57e0*/  @!UPT UIADD3 URZ, UPT, UPT, URZ, URZ, URZ ;  /* 0x000000fffffff290 */ /* 0x000fe4000fffe0ff */
[----:B---3--:R-:W-:Y:S01]  /*57f0*/  VOTEU.ANY UP1, P0 ;  /* 0x0000000000ff7886 */ /* 0x008fe20000020100 */
[----:B------:R-:W-:Y:S01]  /*5800*/  PLOP3.LUT P0, PT, PT, PT, UP1, 0x80, 0x8 ;  /* 0x000000000008781c */ /* 0x000fe20003f0f018 */
[----:B------:R-:W-:Y:S11]  /*5810*/  UP2UR UR62, UPR, URZ, 0x2 ;  /* 0x00000002ff3e7883 */ /* 0x000ff60008000000 */
[----:B------:R-:W-:Y:S01]  /*5820*/  @!UPT UIADD3 URZ, UPT, UPT, URZ, URZ, URZ ;  /* 0x000000fffffff290 */ /* 0x000fe2000fffe0ff */
[----:B-1----:R-:W-:Y:S02]  /*5830*/  @P0 SHF.R.U32.HI R0, RZ, 0x10, R5 ;  /* 0x00000010ff000819 */ /* 0x002fe40000011605 */
        /* <DEDUP_REMOVED lines=12> */
[----:B------:R-:W2:Y:S01]  /*5900*/  LDCU UR12, c[0x0][0xb20] ;  /* 0x00016400ff0c77ac */ /* 0x000ea20008000800 */
[----:B------:R-:W-:Y:S02]  /*5910*/  UIMAD.WIDE.U32 UR4, UR53, UR59, URZ ;  /* 0x0000003b350472a5 */ /* 0x000fe4000f8e00ff */
[----:B------:R-:W-:Y:S02]  /*5920*/  UIMAD.WIDE.U32 UR6, UR60, UR56, URZ ;  /* 0x000000383c0672a5 */ /* 0x000fe4000f8e00ff */
[----:B------:R-:W-:Y:S02]  /*5930*/  UISETP.NE.AND UP0, UPT, UR58, 0x1, UPT ;  /* 0x000000013a00788c */ /* 0x000fe4000bf05270 */
[----:B------:R-:W-:Y:S02]  /*5940*/  UIMAD.WIDE.U32 UR8, UR37, UR59, URZ ;  /* 0x0000003b250872a5 */ /* 0x000fe4000f8e00ff */
[----:B------:R-:W-:Y:S02]  /*5950*/  UIMAD.WIDE.U32 UR10, UR38, UR56, URZ ;  /* 0x00000038260a72a5 */ /* 0x000fe4000f8e00ff */
[----:B------:R-:W-:Y:S02]  /*5960*/  UISETP.NE.AND UP1, UPT, UR43, 0x1, UPT ;  /* 0x000000012b00788c */ /* 0x000fe4000bf25270 */
[----:B------:R-:W-:Y:S01]  /*5970*/  UISETP.NE.AND UP2, UPT, UR42, 0x1, UPT ;  /* 0x000000012a00788c */ /* 0x000fe2000bf45270 */
[----:B------:R-:W-:Y:S02]  /*5980*/  UMOV UR4, UR5 ;  /* 0x0000000500047c82 */ /* 0x000fe40008000000 */
[----:B--2---:R-:W-:Y:S03]  /*5990*/  USHF.R.U32.HI UR5, URZ, UR12, UR4 ;  /* 0x0000000cff057299 */ /* 0x004fe60008011604 */
[----:B------:R-:W-:Y:S02]  /*59a0*/  UMOV UR4, UR7 ;  /* 0x0000000700047c82 */ /* 0x000fe40008000000 */
[----:B------:R-:W-:Y:S02]  /*59b0*/  USHF.R.U32.HI UR7, URZ, UR57, UR4 ;  /* 0x00000039ff077299 */ /* 0x000fe40008011604 */
[----:B------:R-:W-:Y:S02]  /*59c0*/  USEL UR4, UR53, UR5, !UP0 ;  /* 0x0000000535047287 */ /* 0x000fe4000c000000 */
[----:B------:R-:W-:Y:S01]  /*59d0*/  USEL UR7, UR60, UR7, !UP1 ;  /* 0x000000073c077287 */ /* 0x000fe2000c800000 */
[----:B------:R-:W-:Y:S01]  /*59e0*/  UMOV UR5, UR9 ;  /* 0x0000000900057c82 */ /* 0x000fe20008000000 */
[----:B------:R-:W-:Y:S02]  /*59f0*/  UIMAD.WIDE.U32 UR8, UR4, UR40, URZ ;  /* 0x00000028040872a5 */ /* 0x000fe4000f8e00ff */
[----:B------:R-:W-:Y:S03]  /*5a00*/  USHF.R.U32.HI UR6, URZ, UR12, UR5 ;  /* 0x0000000cff067299 */ /* 0x000fe60008011605 */
[----:B------:R-:W-:Y:S01]  /*5a10*/  UMOV UR5, UR11 ;  /* 0x0000000b00057c82 */ /* 0x000fe20008000000 */
[----:B------:R-:W-:Y:S02]  /*5a20*/  UIMAD.WIDE.U32 UR10, UR7, UR40, URZ ;  /* 0x00000028070a72a5 */ /* 0x000fe4000f8e00ff */
[----:B------:R-:W-:Y:S02]  /*5a30*/  USHF.R.U32.HI UR12, URZ, UR57, UR5 ;  /* 0x00000039ff0c7299 */ /* 0x000fe40008011605 */
[----:B------:R-:W-:Y:S01]  /*5a40*/  USEL UR6, UR37, UR6, !UP0 ;  /* 0x0000000625067287 */ /* 0x000fe2000c000000 */
[----:B------:R-:W-:Y:S02]  /*5a50*/  UMOV UR5, UR9 ;  /* 0x0000000900057c82 */ /* 0x000fe40008000000 */
[----:B------:R-:W-:Y:S01]  /*5a60*/  UMOV UR10, UR11 ;  /* 0x0000000b000a7c82 */ /* 0x000fe20008000000 */
[----:B------:R-:W-:Y:S02]  /*5a70*/  @UP2 USHF.R.U32.HI UR4, URZ, UR41, UR5 ;  /* 0x00000029ff042299 */ /* 0x000fe40008011605 */
[----:B------:R-:W-:Y:S02]  /*5a80*/  @UP2 USHF.R.U32.HI UR7, URZ, UR41, UR10 ;  /* 0x00000029ff072299 */ /* 0x000fe4000801160a */
[----:B------:R-:W-:Y:S02]  /*5a90*/  UIMAD UR4, UR42, UR4, URZ ;  /* 0x000000042a0472a4 */ /* 0x000fe4000f8e02ff */
        /* <DEDUP_REMOVED lines=8> */
[----:B------:R-:W-:Y:S02]  /*5b20*/  USEL UR11, UR6, UR4, !UP2 ;  /* 0x00000004060b7287 */ /* 0x000fe4000d000000 */
[----:B------:R-:W-:Y:S02]  /*5b30*/  UIADD3 UR8, UPT, UPT, -UR5, URZ, URZ ;  /* 0x000000ff05087290 */ /* 0x000fe4000fffe1ff */
[----:B------:R-:W-:Y:S01]  /*5b40*/  UIADD3 UR10, UPT, UPT, -UR11, URZ, URZ ;  /* 0x000000ff0b0a7290 */ /* 0x000fe2000fffe1ff */
[----:B------:R-:W-:Y:S01]  /*5b50*/  @!UP0 UMOV UR4, UR9 ;  /* 0x0000000900048c82 */ /* 0x000fe20008000000 */
[----:B------:R-:W-:Y:S02]  /*5b60*/  UIADD3 UR9, UPT, UPT, -UR6, URZ, URZ ;  /* 0x000000ff06097290 */ /* 0x000fe4000fffe1ff */
[----:B------:R-:W-:Y:S02]  /*5b70*/  @!UP0 USHF.R.U32.HI UR4, URZ, UR41, UR4 ;  /* 0x00000029ff048299 */ /* 0x000fe40008011604 */
[----:B------:R-:W-:Y:S02]  /*5b80*/  UIMAD UR10, UR42, UR10, UR6 ;  /* 0x0000000a2a0a72a4 */ /* 0x000fe4000f8e0206 */
[----:B------:R-:W-:Y:S04]  /*5b90*/  @!UP0 USEL UR4, UR5, UR4, !UP2 ;  /* 0x0000000405048287 */ /* 0x000fe8000d000000 */
[----:B------:R-:W-:Y:S02]  /*5ba0*/  @!UP0 UIMAD UR10, UR7, UR10, UR4 ;  /* 0x0000000a070a82a4 */ /* 0x000fe4000f8e0204 */
[----:B------:R-:W-:Y:S02]  /*5bb0*/  @!UP0 UIADD3 UR11, UPT, UPT, UR11, -UR4, URZ ;  /* 0x800000040b0b8290 */ /* 0x000fe4000fffe0ff */
[----:B------:R-:W-:Y:S02]  /*5bc0*/  UIMAD UR7, UR43, UR8, UR38 ;  /* 0x000000082b0772a4 */ /* 0x000fe4000f8e0226 */
[----:B------:R-:W-:Y:S02]  /*5bd0*/  @!UP0 UIMAD UR6, UR11, UR42, UR5 ;  /* 0x0000002a0b0682a4 */ /* 0x000fe4000f8e0205 */
[----:B------:R-:W-:Y:S01]  /*5be0*/  UIMAD UR4, UR58, UR9, UR37 ;  /* 0x000000093a0472a4 */ /* 0x000fe2000f8e0225 */
[----:B------:R-:W-:Y:S02]  /*5bf0*/  @!UP0 UMOV UR5, UR10 ;  /* 0x0000000a00058c82 */ /* 0x000fe40008000000 */
[----:B------:R-:W-:Y:S02]  /*5c00*/  UIMAD UR38, UR5, UR43, UR7 ;  /* 0x0000002b052672a4 */ /* 0x000fe4000f8e0207 */
[----:B------:R-:W-:Y:S11]  /*5c10*/  UIMAD UR37, UR6, UR58, UR4 ;  /* 0x0000003a062572a4 */ /* 0x000ff6000f8e0204 */
[----:B------:R-:W-:Y:S01]  /*5c20*/  @!UPT UIADD3 URZ, UPT, UPT, URZ, URZ, URZ ;  /* 0x000000fffffff290 */ /* 0x000fe2000fffe0ff */
.L_x_94:
[----:B------:R-:W-:Y:S01]  /*5c30*/  UISETP.NE.AND UP0, UPT, UR39, 0x1, UPT ;  /* 0x000000012700788c */ /* 0x000fe2000bf05270 */
[----:B------:R-:W-:Y:S01]  /*5c40*/  LOP3.LUT P0, RZ, R49, 0x1b0, RZ, 0xc0, !PT ;  /* 0x000001b031ff7812 */ /* 0x000fe2000780c0ff */
[----:B------:R-:W-:Y:S01]  /*5c50*/  USHF.L.U32 UR50, UR16, 0x6, URZ ;  /* 0x0000000610327899 */ /* 0x000fe200080006ff */
[----:B------:R-:W-:Y:S01]  /*5c60*/  BSSY.RECONVERGENT B6, `(.L_x_95) ;  /* 0x0000034000067945 */ /* 0x000fe20003800200 */
[----:B------:R-:W-:Y:S01]  /*5c70*/  USHF.L.U32 UR49, UR20, 0x7, URZ ;  /* 0x0000000714317899 */ /* 0x000fe200080006ff */
[----:B------:R-:W-:Y:S06]  /*5c80*/  IADD3 R51, PT, PT, R51, 0x1, RZ ;  /* 0x0000000133337810 */ /* 0x000fec0007ffe0ff */
[----:B------:R-:W2:Y:S01]  /*5c90*/  @!UP0 LDCU.128 UR12, c[0x0][0xb10] ;  /* 0x00016200ff0c87ac */ /* 0x000ea20008000c00 */
[----:B------:R-:W3:Y:S01]  /*5ca0*/  @!UP0 LDCU UR5, c[0x0][0xb0c] ;  /* 0x00016180ff0587ac */ /* 0x000ee20008000800 */
[----:B------:R-:W4:Y:S01]  /*5cb0*/  @!UP0 LDCU UR10, c[0x0][0xb20] ;  /* 0x00016400ff0a87ac */ /* 0x000f220008000800 */
[----:B--2---:R-:W-:Y:S02]  /*5cc0*/  UIMAD.WIDE.U32 UR8, UR38, UR12, URZ ;  /* 0x0000000c260872a5 */ /* 0x004fe4000f8e00ff */
[----:B------:R-:W-:Y:S02]  /*5cd0*/  UIMAD.WIDE.U32 UR6, UR37, UR15, URZ ;  /* 0x0000000f250672a5 */ /* 0x000fe4000f8e00ff */
[----:B------:R-:W-:Y:S03]  /*5ce0*/  @!UP0 UISETP.NE.AND UP1, UPT, UR14, 0x1, UPT ;  /* 0x000000010e00888c */ /* 0x000fe6000bf25270 */
[----:B------:R-:W-:Y:S01]  /*5cf0*/  @!UP0 UMOV UR4, UR9 ;  /* 0x0000000900048c82 */ /* 0x000fe20008000000 */
[----:B---3--:R-:W-:Y:S02]  /*5d00*/  @!UP0 UISETP.NE.AND UP2, UPT, UR5, 0x1, UPT ;  /* 0x000000010500888c */ /* 0x008fe4000bf45270 */
[----:B------:R-:W-:Y:S01]  /*5d10*/  @!UP0 USHF.R.U32.HI UR4, URZ, UR13, UR4 ;  /* 0x0000000dff048299 */ /* 0x000fe20008011604 */
[----:B------:R-:W-:Y:S02]  /*5d20*/  @!UP0 UMOV UR6, UR7 ;  /* 0x0000000700068c82 */ /* 0x000fe40008000000 */
[----:B----4-:R-:W-:Y:S02]  /*5d30*/  @!UP0 USHF.R.U32.HI UR6, URZ, UR10, UR6 ;  /* 0x0000000aff068299 */ /* 0x010fe40008011606 */
[----:B------:R-:W-:Y:S02]  /*5d40*/  @!UP0 USEL UR7, UR38, UR4, !UP2 ;  /* 0x0000000426078287 */ /* 0x000fe4000d000000 */
[----:B------:R-:W-:Y:S04]  /*5d50*/  @!UP0 USEL UR6, UR37, UR6, !UP1 ;  /* 0x0000000625068287 */ /* 0x000fe8000c800000 */
[----:B------:R-:W-:Y:S02]  /*5d60*/  @!UP0 UIADD3 UR4, UPT, UPT, -UR7, UR6, URZ ;  /* 0x0000000607048290 */ /* 0x000fe4000fffe1ff */
[----:B------:R-:W-:Y:S02]  /*5d70*/  @!UP0 UIADD3 UR6, UPT, UPT, UR7, -UR6, URZ ;  /* 0x8000000607068290 */ /* 0x000fe4000fffe0ff */
[----:B------:R-:W-:Y:S02]  /*5d80*/  @!UP0 UIMAD UR38, UR4, UR5, UR38 ;  /* 0x00000005042682a4 */ /* 0x000fe4000f8e0226 */
[----:B------:R-:W-:Y:S01]  /*5d90*/  @!UP0 UIMAD UR37, UR6, UR14, UR37 ;  /* 0x0000000e062582a4 */ /* 0x000fe2000f8e0225 */
[----:B------:R-:W-:Y:S11]  /*5da0*/  @!P0 BRA `(.L_x_96) ;  /* 0x00000000007c8947 */ /* 0x000ff60003800000 */
[----:B------:R-:W2:Y:S01]  /*5db0*/  LDCU.64 UR8, c[0x4][0x80] ;  /* 0x01001000ff0877ac */ /* 0x000ea20008000a00 */
[----:B------:R-:W-:Y:S01]  /*5dc0*/  MOV R2, 0x0 ;  /* 0x0000000000027802 */ /* 0x000fe20000000f00 */
[----:B------:R-:W-:Y:S02]  /*5dd0*/  HFMA2 R12, -RZ, RZ, 0, 5.9604644775390625e-08 ;  /* 0x00000001ff0c7431 */ /* 0x000fe400000001ff */
[----:B------:R-:W-:Y:S01]  /*5de0*/  IMAD.MOV.U32 R8, RZ, RZ, 0x70 ;  /* 0x00000070ff087424 */ /* 0x000fe200078e00ff */
[----:B------:R3:W4:Y:S01]  /*5df0*/  LDC.64 R14, c[0x4][R2] ;  /* 0x01000000020e7b82 */ /* 0x0007220000000a00 */
[----:B------:R-:W1:Y:S01]  /*5e00*/  LDCU.64 UR6, c[0x4][0x88] ;  /* 0x01001100ff0677ac */ /* 0x000e620008000a00 */
[----:B------:R-:W-:Y:S01]  /*5e10*/  IMAD.MOV.U32 R13, RZ, RZ, RZ ;  /* 0x000000ffff0d7224 */ /* 0x000fe200078e00ff */
[----:B------:R-:W1:Y:S01]  /*5e20*/  LDCU.64 UR4, c[0x4][0x8] ;  /* 0x01000100ff0477ac */ /* 0x000e620008000a00 */
[----:B--2---:R-:W-:Y:S01]  /*5e30*/  MOV R5, UR9 ;  /* 0x0000000900057c02 */ /* 0x004fe20008000f00 */
[----:B------:R-:W-:Y:S01]  /*5e40*/  IMAD.U32 R4, RZ, RZ, UR8 ;  /* 0x00000008ff047e24 */ /* 0x000fe2000f8e00ff */
[----:B-1----:R-:W-:Y:S01]  /*5e50*/  MOV R7, UR7 ;  /* 0x0000000700077c02 */ /* 0x002fe20008000f00 */
[----:B------:R-:W-:Y:S01]  /*5e60*/  IMAD.U32 R6, RZ, RZ, UR6 ;  /* 0x00000006ff067e24 */ /* 0x000fe2000f8e00ff */
[----:B------:R-:W-:Y:S01]  /*5e70*/  MOV R11, UR5 ;  /* 0x00000005000b7c02 */ /* 0x000fe20008000f00 */
[----:B------:R-:W-:Y:S02]  /*5e80*/  IMAD.U32 R10, RZ, RZ, UR4 ;  /* 0x00000004ff0a7e24 */ /* 0x000fe4000f8e00ff */
[----:B------:R-:W-:Y:S07]  /*5e90*/  LEPC R20, `(.L_x_97) ;  /* 0x000000001014794e */ /* 0x000fee0000000000 */
[----:B---345:R-:W-:Y:S05]  /*5ea0*/  CALL.ABS.NOINC R14 ;  /* 0x000000000e007343 */ /* 0x038fea0003c00000 */
.L_x_97:
[----:B------:R-:W1:Y:S01]  /*5eb0*/  LDCU.64 UR8, c[0x4][0x80] ;  /* 0x01001000ff0877ac */ /* 0x000e620008000a00 */
[----:B------:R-:W2:Y:S01]  /*5ec0*/  LDC.64 R2, c[0x4][R2] ;  /* 0x0100000002027b82 */ /* 0x000ea20000000a00 */
[----:B------:R-:W-:Y:S02]  /*5ed0*/  HFMA2 R12, -RZ, RZ, 0, 5.9604644775390625e-08 ;  /* 0x00000001ff0c7431 */ /* 0x000fe400000001ff */
[----:B------:R-:W-:Y:S02]  /*5ee0*/  IMAD.MOV.U32 R8, RZ, RZ, 0x70 ;  /* 0x00000070ff087424 */ /* 0x000fe400078e00ff */
[----:B------:R-:W-:Y:S01]  /*5ef0*/  IMAD.MOV.U32 R13, RZ, RZ, RZ ;  /* 0x000000ffff0d7224 */ /* 0x000fe200078e00ff */
[----:B------:R-:W3:Y:S01]  /*5f00*/  LDCU.64 UR6, c[0x4][0x88] ;  /* 0x01001100ff0677ac */ /* 0x000ee20008000a00 */
[----:B------:R-:W4:Y:S01]  /*5f10*/  LDCU.64 UR4, c[0x4][0x8] ;  /* 0x01000100ff0477ac */ /* 0x000f220008000a00 */
[----:B-1----:R-:W-:Y:S02]  /*5f20*/  MOV R4, UR8 ;  /* 0x0000000800047c02 */ /* 0x002fe40008000f00 */
[----:B------:R-:W-:Y:S02]  /*5f30*/  MOV R5, UR9 ;  /* 0x0000000900057c02 */ /* 0x000fe40008000f00 */
[----:B---3--:R-:W-:Y:S01]  /*5f40*/  MOV R7, UR7 ;  /* 0x0000000700077c02 */ /* 0x008fe20008000f00 */
[----:B------:R-:W-:Y:S01]  /*5f50*/  IMAD.U32 R6, RZ, RZ, UR6 ;  /* 0x00000006ff067e24 */ /* 0x000fe2000f8e00ff */
[----:B----4-:R-:W-:Y:S01]  /*5f60*/  MOV R11, UR5 ;  /* 0x00000005000b7c02 */ /* 0x010fe20008000f00 */
[----:B------:R-:W-:Y:S02]  /*5f70*/  IMAD.U32 R10, RZ, RZ, UR4 ;  /* 0x00000004ff0a7e24 */ /* 0x000fe4000f8e00ff */
[----:B------:R-:W-:Y:S07]  /*5f80*/  LEPC R20, `(.L_x_96) ;  /* 0x000000001014794e */ /* 0x000fee0000000000 */
[----:B--2---:R-:W-:Y:S05]  /*5f90*/  CALL.ABS.NOINC R2 ;  /* 0x0000000002007343 */ /* 0x004fea0003c00000 */
.L_x_96:
[----:B------:R-:W-:Y:S05]  /*5fa0*/  BSYNC.RECONVERGENT B6 ;  /* 0x0000000000067941 */ /* 0x000fea0003800200 */
.L_x_95:
[----:B------:R-:W-:Y:S02]  /*5fb0*/  R2UR UR6, R48 ;  /* 0x00000000300672ca */ /* 0x000fe400000e0000 */
[----:B------:R-:W-:Y:S02]  /*5fc0*/  R2UR UR5, R58 ;  /* 0x000000003a0572ca */ /* 0x000fe400000e0000 */
[----:B------:R-:W-:Y:S02]  /*5fd0*/  R2UR UR4, R57 ;  /* 0x00000000390472ca */ /* 0x000fe400000e0000 */
[----:B------:R-:W-:Y:S02]  /*5fe0*/  ISETP.NE.U32.AND P4, PT, R42, RZ, PT ;  /* 0x000000ff2a00720c */ /* 0x000fe40003f85070 */
[----:B------:R-:W-:Y:S02]  /*5ff0*/  ISETP.NE.U32.AND P2, PT, RZ, UR54, PT ;  /* 0x00000036ff007c0c */ /* 0x000fe4000bf45070 */
[----:B------:R-:W-:Y:S02]  /*6000*/  ISETP.NE.AND.EX P4, PT, R43, RZ, PT, P4 ;  /* 0x000000ff2b00720c */ /* 0x000fe40003f85340 */
[----:B------:R-:W-:Y:S01]  /*6010*/  ISETP.NE.AND.EX P2, PT, RZ, UR55, PT, P2 ;  /* 0x00000037ff007c0c */ /* 0x000fe2000bf45320 */
[----:B------:R-:W-:Y:S02]  /*6020*/  UISETP.NE.AND UP2, UPT, UR6, URZ, UPT ;  /* 0x000000ff0600728c */ /* 0x000fe4000bf45270 */
[----:B------:R-:W-:Y:S04]  /*6030*/  UISETP.NE.U32.AND UP0, UPT, UR5, URZ, UPT ;  /* 0x000000ff0500728c */ /* 0x000fe8000bf05070 */
[----:B------:R-:W-:Y:S01]  /*6040*/  UISETP.NE.AND.EX UP1, UPT, UR4, URZ, UPT, UP0 ;  /* 0x000000ff0400728c */ /* 0x000fe2000bf25300 */
[----:B------:R-:W-:Y:S01]  /*6050*/  PLOP3.LUT P1, PT, PT, PT, UP2, 0x80, 0x8 ;  /* 0x000000000008781c */ /* 0x000fe20003f2f028 */
[----:B------:R-:W-:Y:S03]  /*6060*/  UPLOP3.LUT UP0, UPT, UPT, UPT, UPT, 0x40, 0x4 ;  /* 0x000000000004789c */ /* 0x000fe60003f0e870 */
[----:B------:R-:W-:Y:S06]  /*6070*/  @UP2 UPLOP3.LUT UP0, UPT, UPT, UPT, UP1, 0x80, 0x8 ;  /* 0x000000000008289c */ /* 0x000fec0003f0f010 */
[----:B------:R-:W-:Y:S01]  /*6080*/  PLOP3.LUT P0, PT, PT, PT, UP0, 0x80, 0x8 ;  /* 0x000000000008781c */ /* 0x000fe20003f0f008 */
[----:B------:R-:W-:Y:S01]  /*6090*/  @!UPT UIADD3 URZ, UPT, UPT, URZ, URZ, URZ ;  /* 0x000000fffffff290 */ /* 0x000fe2000fffe0ff */
[----:B------:R-:W-:Y:S11]  /*60a0*/  BRA.U !UP1, `(.L_x_98) ;  /* 0x0000000109407547 */ /* 0x000ff6000b800000 */
[----:B------:R-:W-:Y:S01]  /*60b0*/  UISETP.NE.U32.AND UP0, UPT, UR54, URZ, UPT ;  /* 0x000000ff3600728c */ /* 0x000fe2000bf05070 */
[----:B------:R-:W-:Y:S01]  /*60c0*/  R2UR UR6, R58 ;  /* 0x000000003a0672ca */ /* 0x000fe200000e0000 */
[----:B------:R-:W2:Y:S01]  /*60d0*/  LDCU.64 UR8, c[0x0][0x358] ;  /* 0x00006b00ff0877ac */ /* 0x000ea20008000a00 */
[----:B------:R-:W-:Y:S02]  /*60e0*/  HFMA2 R45, -RZ, RZ, 0, 5.9604644775390625e-08 ;  /* 0x00000001ff2d7431 */ /* 0x000fe400000001ff */
[----:B-1----:R-:W-:Y:S01]  /*60f0*/  IMAD.MOV.U32 R0, RZ, RZ, 0x1 ;  /* 0x00000001ff007424 */ /* 0x002fe200078e00ff */
[----:B------:R-:W-:Y:S06]  /*6100*/  UISETP.NE.AND.EX UP0, UPT, UR55, URZ, UPT, UP0 ;  /* 0x000000ff3700728c */ /* 0x000fec000bf05300 */
[----:B------:R-:W-:Y:S05]  /*6110*/  PLOP3.LUT P3, PT, PT, PT, UP0, 0x80, 0x8 ;  /* 0x000000000008781c */ /* 0x000fea0003f6f008 */
[----:B------:R-:W1:Y:S01]  /*6120*/  @UP0 LDCU.64 UR4, c[0x0][0x888] ;  /* 0x00011100ff0407ac */ /* 0x000e620008000a00 */
[----:B------:R-:W-:Y:S07]  /*6130*/  @UP0 UIMAD UR6, UR36, UR6, URZ ;  /* 0x00000006240602a4 */ /* 0x000fee000f8e02ff */
[----:B------:R-:W-:Y:S01]  /*6140*/  @!P3 PRMT R45, R0, 0x7610, R45 ;  /* 0x00007610002db816 */ /* 0x000fe2000000002d */
[----:B-1----:R-:W-:Y:S06]  /*6150*/  @UP0 UIMAD.WIDE UR4, UR6, 0x4, UR4 ;  /* 0x00000004060408a5 */ /* 0x002fec000f8e0204 */
[----:B------:R-:W-:Y:S02]  /*6160*/  IMAD.U32 R2, RZ, RZ, UR4 ;  /* 0x00000004ff027e24 */ /* 0x000fe4000f8e00ff */
[----:B------:R-:W-:Y:S03]  /*6170*/  IMAD.U32 R3, RZ, RZ, UR5 ;  /* 0x00000005ff037e24 */ /* 0x000fe6000f8e00ff */
[----:B------:R-:W1:Y:S02]  /*6180*/  @!UP0 LDCU UR4, c[0x0][0x880] ;  /* 0x00011000ff0487ac */ /* 0x000e640008000800 */
[----:B--2--5:R2:W5:Y:S02]  /*6190*/  @P3 LDG.E R27, desc[UR8][R2.64] ;  /* 0x00000008021b3981 */ /* 0x024564000c1e1900 */
[----:B-12---:R-:W-:Y:S02]  /*61a0*/  @!P3 MOV R27, UR4 ;  /* 0x00000004001bbc02 */ /* 0x006fe40008000f00 */
.L_x_98:
[----:B------:R-:W-:Y:S05]  /*61b0*/  @!P4 BRA `(.L_x_99) ;  /* 0x000000000024c947 */ /* 0x000fea0003800000 */
[----:B------:R-:W-:Y:S01]  /*61c0*/  ISETP.NE.U32.AND P3, PT, R40, RZ, PT ;  /* 0x000000ff2800720c */ /* 0x000fe20003f65070 */
[----:B------:R-:W2:Y:S03]  /*61d0*/  LDCU.64 UR4, c[0x0][0x358] ;  /* 0x00006b00ff0477ac */ /* 0x000ea60008000a00 */
[----:B------:R-:W-:Y:S11]  /*61e0*/  ISETP.NE.AND.EX P3, PT, R41, RZ, PT, P3 ;  /* 0x000000ff2900720c */ /* 0x000ff60003f65330 */
[----:B------:R-:W-:Y:S02]  /*61f0*/  @!UPT UIADD3 URZ, UPT, UPT, URZ, URZ, URZ ;  /* 0x000000fffffff290 */ /* 0x000fe4000fffe0ff */
[----:B------:R-:W3:Y:S01]  /*6200*/  @P3 LDC.64 R2, c[0x0][0x8a8] ;  /* 0x00022a00ff023b82 */ /* 0x000ee20000000a00 */
[----:B-1----:R-:W-:Y:S04]  /*6210*/  @P3 IMAD R0, R42, UR36, RZ ;  /* 0x000000242a003c24 */ /* 0x002fe8000f8e02ff */
[----:B---3--:R-:W-:Y:S05]  /*6220*/  @P3 IMAD.WIDE R2, R0, 0x4, R2 ;  /* 0x0000000400023825 */ /* 0x008fea00078e0202 */
[----:B--2--5:R2:W5:Y:S02]  /*6230*/  @P3 LDG.E R24, desc[UR4][R2.64] ;  /* 0x0000000402183981 */ /* 0x024564000c1e1900 */
[----:B--2---:R-:W3:Y:S02]  /*6240*/  @!P3 LDC R24, c[0x0][0x8a0] ;  /* 0x00022800ff18bb82 */ /* 0x004ee40000000800 */
.L_x_99:
[----:B-----5:R-:W-:Y:S01]  /*6250*/  FSETP.NEU.AND P3, PT, R27, RZ, PT ;  /* 0x000000ff1b00720b */ /* 0x020fe20003f6d000 */
[----:B------:R-:W-:Y:S01]  /*6260*/  IMAD.SHL.U32 R63, R44, 0x2, RZ ;  /* 0x000000022c3f7824 */ /* 0x000fe200078e00ff */
[----:B------:R-:W-:Y:S01]  /*6270*/  SEL R4, RZ, 0xffffffff, P2 ;  /* 0xffffffffff047807 */ /* 0x000fe20001000000 */
[----:B------:R-:W-:Y:S01]  /*6280*/  BSSY B1, `(.L_x_100) ;  /* 0x0000036000017945 */ /* 0x000fe20003800000 */
[----:B------:R-:W-:Y:S01]  /*6290*/  @P1 LOP3.LUT P2, RZ, R45, 0xff, RZ, 0xc0, !PT ;  /* 0x000000ff2dff1812 */ /* 0x000fe2000784c0ff */
[----:B------:R-:W-:Y:S01]  /*62a0*/  VIADD R61, R63, UR44 ;  /* 0x0000002c3f3d7c36 */ /* 0x000fe20008000000 */
[----:B-1----:R-:W-:Y:S01]  /*62b0*/  @P1 SEL R0, RZ, 0xffffffff, P3 ;  /* 0xffffffffff001807 */ /* 0x002fe20001800000 */
[----:B------:R-:W-:Y:S01]  /*62c0*/  IMAD.MOV.U32 R64, RZ, RZ, 0x1 ;  /* 0x00000001ff407424 */ /* 0x000fe200078e00ff */
[----:B------:R-:W-:Y:S01]  /*62d0*/  LOP3.LUT R54, R54, 0x1, RZ, 0x3c, !PT ;  /* 0x0000000136367812 */ /* 0x000fe200078e3cff */
[----:B------:R-:W-:Y:S01]  /*62e0*/  IMAD.MOV.U32 R62, RZ, RZ, RZ ;  /* 0x000000ffff3e7224 */ /* 0x000fe200078e00ff */
[----:B------:R-:W-:Y:S02]  /*62f0*/  @P0 SEL R0, R4, R0, !P2 ;  /* 0x0000000004000207 */ /* 0x000fe40005000000 */
[----:B------:R-:W-:Y:S02]  /*6300*/  CS2R R38, SRZ ;  /* 0x0000000000267805 */ /* 0x000fe4000001ff00 */
[----:B------:R-:W-:Y:S02]  /*6310*/  LEA R26, R22, UR44, 0x3 ;  /* 0x0000002c161a7c11 */ /* 0x000fe4000f8e18ff */
[----:B------:R-:W-:Y:S02]  /*6320*/  CS2R R36, SRZ ;  /* 0x0000000000247805 */ /* 0x000fe4000001ff00 */
[----:B------:R-:W-:Y:S02]  /*6330*/  @P1 LOP3.LUT R0, R0, 0x1, RZ, 0xc0, !PT ;  /* 0x0000000100001812 */ /* 0x000fe400078ec0ff */
[----:B------:R-:W-:Y:S02]  /*6340*/  CS2R R30, SRZ ;  /* 0x00000000001e7805 */ /* 0x000fe4000001ff00 */
[----:B------:R-:W-:Y:S02]  /*6350*/  SHF.L.U32 R2, R53, 0x1f, RZ ;  /* 0x0000001f35027819 */ /* 0x000fe400000006ff */
[----:B------:R-:W-:Y:S02]  /*6360*/  CS2R R28, SRZ ;  /* 0x00000000001c7805 */ /* 0x000fe4000001ff00 */
[----:B------:R-:W-:Y:S01]  /*6370*/  ISETP.NE.U32.OR P5, PT, R0, 0x1, !P1 ;  /* 0x000000010000780c */ /* 0x000fe20004fa5470 */
[----:B------:R-:W-:Y:S01]  /*6380*/  IMAD.IADD R60, R55, 0x1, R61 ;  /* 0x00000001373c7824 */ /* 0x000fe200078e023d */
[----:B------:R-:W-:Y:S02]  /*6390*/  PLOP3.LUT P2, PT, PT, PT, UP1, 0x80, 0x8 ;  /* 0x000000000008781c */ /* 0x000fe40003f4f018 */
[----:B------:R-:W-:Y:S02]  /*63a0*/  LEA.HI R25, R22, R22, RZ, 0x1 ;  /* 0x0000001616197211 */ /* 0x000fe400078f08ff */
[----:B------:R-:W-:Y:S02]  /*63b0*/  LOP3.LUT P4, R50, R45, 0xff, RZ, 0xc0, !PT ;  /* 0x000000ff2d327812 */ /* 0x000fe4000788c0ff */
[----:B------:R-:W-:Y:S02]  /*63c0*/  SEL R3, RZ, 0xffffffff, P3 ;  /* 0xffffffffff037807 */ /* 0x000fe40001800000 */
[----:B------:R-:W-:Y:S03]  /*63d0*/  P2R R59, PR, RZ, 0x20 ;  /* 0x00000020ff3b7803 */ /* 0x000fe60000000000 */
[----:B------:R-:W-:Y:S02]  /*63e0*/  @P5 SHF.L.U32 R0, R54, 0x1f, RZ ;  /* 0x0000001f36005819 */ /* 0x000fe400000006ff */
[----:B------:R-:W-:Y:S02]  /*63f0*/  @P2 SEL R3, R4, R3, !P4 ;  /* 0x0000000304032207 */ /* 0x000fe40006000000 */
[----:B------:R1:W2:Y:S02]  /*6400*/  @P5 SYNCS.PHASECHK.TRANS64.TRYWAIT P1, [UR44+0x30], R0 ;  /* 0x00003000ff0055a7 */ /* 0x0002a4000802112c */
[----:B------:R-:W-:Y:S04]  /*6410*/  LOP3.LUT R3, R3, 0x1, RZ, 0xc0, !PT ;  /* 0x0000000103037812 */ /* 0x000fe800078ec0ff */
[----:B------:R-:W-:Y:S04]  /*6420*/  ISETP.NE.U32.AND P2, PT, R3, 0x1, PT ;  /* 0x000000010300780c */ /* 0x000fe80003f45070 */
[----:B------:R-:W-:Y:S01]  /*6430*/  P2R R65, PR, RZ, 0x4 ;  /* 0x00000004ff417803 */ /* 0x000fe20000000000 */
[----:B------:R4:W3:Y:S01]  /*6440*/  SYNCS.PHASECHK.TRANS64.TRYWAIT P0, [R26+URZ+0xa0], R2 ;  /* 0x0000a0021a0075a7 */ /* 0x0008e200080011ff */
[C---:B-1----:R-:W-:Y:S01]  /*6450*/  IMAD.SHL.U32 R0, R25.reuse, 0x40, RZ ;  /* 0x0000004019007824 */ /* 0x042fe200078e00ff */
[----:B------:R-:W-:Y:S04]  /*6460*/  LOP3.LUT R25, R25, 0xffe, RZ, 0xc0, !PT ;  /* 0x00000ffe19197812 */ /* 0x000fe800078ec0ff */
[----:B------:R-:W-:Y:S01]  /*6470*/  LOP3.LUT R0, R0, 0xffffff80, RZ, 0xc0, !PT ;  /* 0xffffff8000007812 */ /* 0x000fe200078ec0ff */
[----:B------:R-:W-:Y:S04]  /*6480*/  IMAD.IADD R25, R22, 0x1, -R25 ;  /* 0x0000000116197824 */ /* 0x000fe800078e0a19 */
[----:B------:R-:W-:Y:S04]  /*6490*/  IMAD.IADD R0, R23, 0x1, R0 ;  /* 0x0000000117007824 */ /* 0x000fe800078e0200 */
[----:B------:R-:W-:Y:S01]  /*64a0*/  IMAD R25, R25, 0x100000, R0 ;  /* 0x0010000019197824 */ /* 0x000fe200078e0200 */
[----:B--2---:R-:W-:Y:S01]  /*64b0*/  @P5 SEL R64, RZ, 0x1, !P1 ;  /* 0x00000001ff405807 */ /* 0x004fe20004800000 */
[----:B----4-:R-:W-:Y:S06]  /*64c0*/  @!P5 BRA `(.L_x_101) ;  /* 0x000000000044d947 */ /* 0x010fec0003800000 */
[----:B------:R-:W-:Y:S01]  /*64d0*/  IMAD.MOV.U32 R38, RZ, RZ, RZ ;  /* 0x000000ffff267224 */ /* 0x000fe200078e00ff */
[----:B------:R-:W-:Y:S01]  /*64e0*/  ISETP.NE.AND P1, PT, R64, RZ, PT ;  /* 0x000000ff4000720c */ /* 0x000fe20003f25270 */
[----:B------:R-:W-:Y:S01]  /*64f0*/  BSSY B0, `(.L_x_102) ;  /* 0x0000008000007945 */ /* 0x000fe20003800000 */
[----:B------:R-:W-:Y:S02]  /*6500*/  CS2R R30, SRZ ;  /* 0x00000000001e7805 */ /* 0x000fe4000001ff00 */
[----:B------:R-:W-:Y:S02]  /*6510*/  CS2R R28, SRZ ;  /* 0x00000000001c7805 */ /* 0x000fe4000001ff00 */
[----:B------:R-:W-:Y:S07]  /*6520*/  CS2R R36, SRZ ;  /* 0x0000000000247805 */ /* 0x000fee000001ff00 */
[----:B------:R-:W-:Y:S05]  /*6530*/  @P1 BRA `(.L_x_103) ;  /* 0x00000000000c1947 */ /* 0x000fea0003800000 */
[----:B------:R-:W-:Y:S04]  /*6540*/  SHF.L.U32 R3, R54, 0x1f, RZ ;  /* 0x0000001f36037819 */ /* 0x000fe800000006ff */
[----:B------:R-:W1:Y:S02]  /*6550*/  SYNCS.PHASECHK.TRANS64.TRYWAIT P1, [UR44+0x30], R3 ;  /* 0x00003003ff0075a7 */ /* 0x000e64000802112c */
[----:B-1----:R-:W-:Y:S05]  /*6560*/  @!P1 BRA `(.L_x_104) ;  /* 0x0000002c00989947 */ /* 0x002fea0003800000 */
.L_x_103:
[----:B------:R-:W-:Y:S05]  /*6570*/  BSYNC B0 ;  /* 0x0000000000007941 */ /* 0x000fea0003800000 */
.L_x_102:
[----:B------:R-:W-:Y:S01]  /*6580*/  ISETP.NE.AND P1, PT, R65, RZ, PT ;  /* 0x000000ff4100720c */ /* 0x000fe20003f25270 */
[----:B------:R-:W-:Y:S11]  /*6590*/  HFMA2 R62, -RZ, RZ, 0, 5.9604644775390625e-08 ;  /* 0x00000001ff3e7431 */ /* 0x000ff600000001ff */
[----:B------:R-:W-:Y:S01]  /*65a0*/  @!UPT UIADD3 URZ, UPT, UPT, URZ, URZ, URZ ;  /* 0x000000fffffff290 */ /* 0x000fe2000fffe0ff */
[----:B------:R-:W-:Y:S05]  /*65b0*/  @P1 WARPSYNC.ALL ;  /* 0x0000000000001948 */ /* 0x000fea0003800000 */
[----:B------:R2:W4:Y:S04]  /*65c0*/  @P1 LDSM.16.M88.4 R28, [R63+UR44+0x200] ;  /* 0x0002002c3f1c183b */ /* 0x0005280008000200 */
[----:B------:R2:W1:Y:S02]  /*65d0*/  @P1 LDSM.16.M88.4 R36, [R60+0x200] ;  /* 0x000200003c24183b */ /* 0x0004640000000200 */
.L_x_101:
[----:B------:R-:W-:Y:S05]  /*65e0*/  BSYNC B1 ;  /* 0x0000000000017941 */ /* 0x000fea0003800000 */
.L_x_100:
[----:B-1----:R-:W-:Y:S04]  /*65f0*/  SHF.R.U32.HI R0, RZ, 0x15, R25 ;  /* 0x00000015ff007819 */ /* 0x002fe80000011619 */
[----:B------:R-:W-:Y:S01]  /*6600*/  LOP3.LUT P1, RZ, R0, 0x3, R46, 0x48, !PT ;  /* 0x0000000300ff7812 */ /* 0x000fe2000782482e */
[----:B------:R-:W-:Y:S01]  /*6610*/  @!UPT UIADD3 URZ, UPT, UPT, URZ, URZ, URZ ;  /* 0x000000fffffff290 */ /* 0x000fe2000fffe0ff */
[----:B---3--:R-:W-:Y:S11]  /*6620*/  @P0 BRA `(.L_x_105) ;  /* 0x0000000000080947 */ /* 0x008ff60003800000 */
[----:B------:R-:W1:Y:S02]  /*6630*/  SYNCS.PHASECHK.TRANS64.TRYWAIT P0, [R26+URZ+0xa0], R2 ;  /* 0x0000a0021a0075a7 */ /* 0x000e6400080011ff */
[----:B-1----:R-:W-:Y:S05]  /*6640*/  @!P0 BRA `(.L_x_106) ;  /* 0x0000002c00788947 */ /* 0x002fea0003800000 */
.L_x_105:
[----:B------:R-:W-:Y:S05]  /*6650*/  @!P1 BRA `(.L_x_107) ;  /* 0x0000000000409947 */ /* 0x000fea0003800000 */
[----:B------:R-:W3:Y:S01]  /*6660*/  LDCU.64 UR8, c[0x4][0x70] ;  /* 0x01000e00ff0877ac */ /* 0x000ee20008000a00 */
[----:B------:R-:W-:Y:S01]  /*6670*/  MOV R3, 0x0 ;  /* 0x0000000000037802 */ /* 0x000fe20000000f00 */
[----:B------:R-:W-:Y:S02]  /*6680*/  HFMA2 R12, -RZ, RZ, 0, 5.9604644775390625e-08 ;  /* 0x00000001ff0c7431 */ /* 0x000fe400000001ff */
[----:B------:R-:W-:Y:S02]  /*6690*/  IMAD.MOV.U32 R8, RZ, RZ, 0x192 ;  /* 0x00000192ff087424 */ /* 0x000fe400078e00ff */
[----:B------:R-:W-:Y:S01]  /*66a0*/  IMAD.MOV.U32 R13, RZ, RZ, RZ ;  /* 0x000000ffff0d7224 */ /* 0x000fe200078e00ff */
[----:B------:R-:W5:Y:S01]  /*66b0*/  LDCU.64 UR6, c[0x4][0x78] ;  /* 0x01000f00ff0677ac */ /* 0x000f620008000a00 */
[----:B-1----:R-:W1:Y:S01]  /*66c0*/  LDC.64 R2, c[0x4][R3] ;  /* 0x0100000003027b82 */ /* 0x002e620000000a00 */
[----:B------:R-:W2:Y:S01]  /*66d0*/  LDCU.64 UR4, c[0x4][0x10] ;  /* 0x01000200ff0477ac */ /* 0x000ea20008000a00 */
[----:B---3--:R-:W-:Y:S01]  /*66e0*/  MOV R5, UR9 ;  /* 0x0000000900057c02 */ /* 0x008fe20008000f00 */
[----:B------:R-:W-:Y:S01]  /*66f0*/  IMAD.U32 R4, RZ, RZ, UR8 ;  /* 0x00000008ff047e24 */ /* 0x000fe2000f8e00ff */
[----:B-----5:R-:W-:Y:S01]  /*6700*/  MOV R7, UR7 ;  /* 0x0000000700077c02 */ /* 0x020fe20008000f00 */
[----:B------:R-:W-:Y:S01]  /*6710*/  IMAD.U32 R6, RZ, RZ, UR6 ;  /* 0x00000006ff067e24 */ /* 0x000fe2000f8e00ff */
[----:B--2---:R-:W-:Y:S01]  /*6720*/  MOV R11, UR5 ;  /* 0x00000005000b7c02 */ /* 0x004fe20008000f00 */
[----:B------:R-:W-:Y:S02]  /*6730*/  IMAD.U32 R10, RZ, RZ, UR4 ;  /* 0x00000004ff0a7e24 */ /* 0x000fe4000f8e00ff */
[----:B------:R-:W-:Y:S07]  /*6740*/  LEPC R20, `(.L_x_107) ;  /* 0x000000001014794e */ /* 0x000fee0000000000 */
[----:B-1--4-:R-:W-:Y:S05]  /*6750*/  CALL.ABS.NOINC R2 ;  /* 0x0000000002007343 */ /* 0x012fea0003c00000 */
.L_x_107:
[----:B------:R-:W-:Y:S05]  /*6760*/  WARPSYNC.ALL ;  /* 0x0000000000007948 */ /* 0x000fea0003800000 */
[----:B------:R-:W-:Y:S01]  /*6770*/  R2UR UR4, R25 ;  /* 0x00000000190472ca */ /* 0x000fe200000e0000 */
[--C-:B----4-:R-:W-:Y:S01]  /*6780*/  HADD2.F32 R3, -RZ, R28.reuse.H0_H0 ;  /* 0x2000001cff037230 */ /* 0x110fe20000004100 */
[----:B------:R-:W-:Y:S01]  /*6790*/  ISETP.NE.AND P0, PT, R56, RZ, PT ;  /* 0x000000ff3800720c */ /* 0x000fe20003f05270 */
[--C-:B------:R-:W-:Y:S01]  /*67a0*/  HADD2.F32 R20, -RZ, R29.reuse.H0_H0 ;  /* 0x2000001dff147230 */ /* 0x100fe20000004100 */
[----:B------:R-:W-:Y:S01]  /*67b0*/  BSSY.RECONVERGENT B0, `(.L_x_108) ;  /* 0x000004c000007945 */ /* 0x000fe20003800200 */
[----:B------:R-:W-:Y:S08]  /*67c0*/  HADD2.F32 R21, -RZ, R29.H1_H1 ;  /* 0x3000001dff157230 */ /* 0x000ff00000004100 */
[----:B------:R-:W3:Y:S02]  /*67d0*/  LDTM.16dp256bit.x4 R4, tmem[UR4] ;  /* 0x00000004000479ee */ /* 0x000ee40008120000 */
[C---:B---3--:R-:W-:Y:S01]  /*67e0*/  FMUL R0, R24.reuse, R4 ;  /* 0x0000000418007220 */ /* 0x048fe20000400000 */
[----:B------:R-:W-:Y:S02]  /*67f0*/  HADD2.F32 R4, -RZ, R28.H1_H1 ;  /* 0x3000001cff047230 */ /* 0x000fe40000004100 */
[C---:B-1----:R-:W-:Y:S01]  /*6800*/  FMUL R2, R24.reuse, R5 ;  /* 0x0000000518027220 */ /* 0x042fe20000400000 */
[C---:B------:R-:W-:Y:S01]  /*6810*/  FMUL R7, R24.reuse, R7 ;  /* 0x0000000718077220 */ /* 0x040fe20000400000 */
[C---:B------:R-:W-:Y:S01]  /*6820*/  FFMA R0, R27.reuse, R3, R0 ;  /* 0x000000031b007223 */ /* 0x040fe20000000000 */
[C---:B------:R-:W-:Y:S01]  /*6830*/  FMUL R3, R24.reuse, R6 ;  /* 0x0000000618037220 */ /* 0x040fe20000400000 */
[C---:B------:R-:W-:Y:S01]  /*6840*/  FFMA R2, R27.reuse, R4, R2 ;  /* 0x000000041b027223 */ /* 0x040fe20000000002 */
[C---:B------:R-:W-:Y:S01]  /*6850*/  FMUL R4, R24.reuse, R8 ;  /* 0x0000000818047220 */ /* 0x040fe20000400000 */
[C---:B------:R-:W-:Y:S01]  /*6860*/  FMUL R8, R24.reuse, R12 ;  /* 0x0000000c18087220 */ /* 0x040fe20000400000 */
[C---:B------:R-:W-:Y:S01]  /*6870*/  FFMA R3, R27.reuse, R20, R3 ;  /* 0x000000141b037223 */ /* 0x040fe20000000003 */
[----:B------:R-:W-:Y:S01]  /*6880*/  FMUL R12, R24, R16 ;  /* 0x00000010180c7220 */ /* 0x000fe20000400000 */
[--C-:B------:R-:W-:Y:S01]  /*6890*/  HADD2.F32 R16, -RZ, R30.reuse.H0_H0 ;  /* 0x2000001eff107230 */ /* 0x100fe20000004100 */
[----:B------:R-:W-:Y:S01]  /*68a0*/  F2FP.F16.F32.PACK_AB R32, R2, R0 ;  /* 0x000000000220723e */ /* 0x000fe200000000ff */
[----:B------:R-:W-:Y:S02]  /*68b0*/  HADD2.F32 R0, -RZ, R30.H1_H1 ;  /* 0x3000001eff007230 */ /* 0x000fe40000004100 */
[C---:B------:R-:W-:Y:S01]  /*68c0*/  FFMA R7, R27.reuse, R21, R7 ;  /* 0x000000151b077223 */ /* 0x040fe20000000007 */
[C---:B------:R-:W-:Y:S01]  /*68d0*/  FMUL R5, R24.reuse, R9 ;  /* 0x0000000918057220 */ /* 0x040fe20000400000 */
[--C-:B------:R-:W-:Y:S02]  /*68e0*/  HADD2.F32 R2, -RZ, R31.reuse.H0_H0 ;  /* 0x2000001fff027230 */ /* 0x100fe40000004100 */
[C---:B------:R-:W-:Y:S01]  /*68f0*/  FFMA R4, R27.reuse, R16, R4 ;  /* 0x000000101b047223 */ /* 0x040fe20000000004 */
[C---:B------:R-:W-:Y:S01]  /*6900*/  FMUL R6, R24.reuse, R10 ;  /* 0x0000000a18067220 */ /* 0x040fe20000400000 */
[C---:B------:R-:W-:Y:S01]  /*6910*/  FFMA R5, R27.reuse, R0, R5 ;  /* 0x000000001b057223 */ /* 0x040fe20000000005 */
[----:B------:R-:W-:Y:S02]  /*6920*/  HADD2.F32 R16, -RZ, R31.H1_H1 ;  /* 0x3000001fff107230 */ /* 0x000fe40000004100 */
[C---:B------:R-:W-:Y:S01]  /*6930*/  FMUL R11, R24.reuse, R11 ;  /* 0x0000000b180b7220 */ /* 0x040fe20000400000 */
[----:B------:R-:W-:Y:S01]  /*6940*/  FFMA R6, R27, R2, R6 ;  /* 0x000000021b067223 */ /* 0x000fe20000000006 */
[--C-:B------:R-:W-:Y:S01]  /*6950*/  HADD2.F32 R0, -RZ, R36.reuse.H0_H0 ;  /* 0x20000024ff007230 */ /* 0x100fe20000004100 */
[----:B------:R-:W-:Y:S01]  /*6960*/  F2FP.F16.F32.PACK_AB R33, R7, R3 ;  /* 0x000000030721723e */ /* 0x000fe200000000ff */
[----:B------:R-:W-:Y:S02]  /*6970*/  HADD2.F32 R2, -RZ, R36.H1_H1 ;  /* 0x30000024ff027230 */ /* 0x000fe40000004100 */
[C---:B------:R-:W-:Y:S01]  /*6980*/  FMUL R9, R24.reuse, R13 ;  /* 0x0000000d18097220 */ /* 0x040fe20000400000 */
[--C-:B------:R-:W-:Y:S02]  /*6990*/  HADD2.F32 R3, -RZ, R37.reuse.H0_H0 ;  /* 0x20000025ff037230 */ /* 0x100fe40000004100 */
[C---:B------:R-:W-:Y:S01]  /*69a0*/  FMUL R10, R24.reuse, R14 ;  /* 0x0000000e180a7220 */ /* 0x040fe20000400000 */
[C---:B------:R-:W-:Y:S01]  /*69b0*/  FFMA R11, R27.reuse, R16, R11 ;  /* 0x000000101b0b7223 */ /* 0x040fe2000000000b */
[C---:B------:R-:W-:Y:S01]  /*69c0*/  FFMA R8, R27.reuse, R0, R8 ;  /* 0x000000001b087223 */ /* 0x040fe20000000008 */
[C---:B------:R-:W-:Y:S01]  /*69d0*/  FFMA R9, R27.reuse, R2, R9 ;  /* 0x000000021b097223 */ /* 0x040fe20000000009 */
[----:B------:R-:W-:Y:S02]  /*69e0*/  HADD2.F32 R0, -RZ, R37.H1_H1 ;  /* 0x30000025ff007230 */ /* 0x000fe40000004100 */
[----:B------:R-:W-:Y:S01]  /*69f0*/  FFMA R10, R27, R3, R10 ;  /* 0x000000031b0a7223 */ /* 0x000fe2000000000a */
[C---:B------:R-:W-:Y:S01]  /*6a00*/  FMUL R15, R24.reuse, R15 ;  /* 0x0000000f180f7220 */ /* 0x040fe20000400000 */
[--C-:B------:R-:W-:Y:S01]  /*6a10*/  HADD2.F32 R2, -RZ, R38.reuse.H0_H0 ;  /* 0x20000026ff027230 */ /* 0x100fe20000004100 */
[----:B------:R-:W-:Y:S01]  /*6a20*/  F2FP.F16.F32.PACK_AB R34, R5, R4 ;  /* 0x000000040522723e */ /* 0x000fe200000000ff */
[----:B------:R-:W-:Y:S02]  /*6a30*/  HADD2.F32 R3, -RZ, R38.H1_H1 ;  /* 0x30000026ff037230 */ /* 0x000fe40000004100 */
[C---:B------:R-:W-:Y:S01]  /*6a40*/  FMUL R13, R24.reuse, R17 ;  /* 0x00000011180d7220 */ /* 0x040fe20000400000 */
[--C-:B------:R-:W-:Y:S02]  /*6a50*/  HADD2.F32 R4, -RZ, R39.reuse.H0_H0 ;  /* 0x20000027ff047230 */ /* 0x100fe40000004100 */
[C---:B------:R-:W-:Y:S01]  /*6a60*/  FMUL R14, R24.reuse, R18 ;  /* 0x00000012180e7220 */ /* 0x040fe20000400000 */
[----:B------:R-:W-:Y:S02]  /*6a70*/  HADD2.F32 R5, -RZ, R39.H1_H1 ;  /* 0x30000027ff057230 */ /* 0x000fe40000004100 */
[C---:B------:R-:W-:Y:S01]  /*6a80*/  FFMA R15, R27.reuse, R0, R15 ;  /* 0x000000001b0f7223 */ /* 0x040fe2000000000f */
[----:B------:R-:W-:Y:S01]  /*6a90*/  FMUL R19, R24, R19 ;  /* 0x0000001318137220 */ /* 0x000fe20000400000 */
[C---:B------:R-:W-:Y:S01]  /*6aa0*/  FFMA R12, R27.reuse, R2, R12 ;  /* 0x000000021b0c7223 */ /* 0x040fe2000000000c */
[C---:B------:R-:W-:Y:S01]  /*6ab0*/  FFMA R13, R27.reuse, R3, R13 ;  /* 0x000000031b0d7223 */ /* 0x040fe2000000000d */
[C---:B------:R-:W-:Y:S01]  /*6ac0*/  FFMA R14, R27.reuse, R4, R14 ;  /* 0x000000041b0e7223 */ /* 0x040fe2000000000e */
[----:B------:R-:W-:Y:S01]  /*6ad0*/  FFMA R19, R27, R5, R19 ;  /* 0x000000051b137223 */ /* 0x000fe20000000013 */
[----:B------:R-:W-:Y:S02]  /*6ae0*/  F2FP.F16.F32.PACK_AB R35, R11, R6 ;  /* 0x000000060b23723e */ /* 0x000fe400000000ff */
[----:B------:R-:W-:Y:S02]  /*6af0*/  F2FP.F16.F32.PACK_AB R8, R9, R8 ;  /* 0x000000080908723e */ /* 0x000fe400000000ff */
[----:B------:R-:W-:Y:S01]  /*6b00*/  F2FP.F16.F32.PACK_AB R9, R15, R10 ;  /* 0x0000000a0f09723e */ /* 0x000fe200000000ff */
[----:B------:R1:W-:Y:S01]  /*6b10*/  STSM.16.M88.4 [R61+0x200], R32 ;  /* 0x000200203d007844 */ /* 0x0003e20000000200 */
[----:B------:R-:W-:Y:S02]  /*6b20*/  F2FP.F16.F32.PACK_AB R10, R13, R12 ;  /* 0x0000000c0d0a723e */ /* 0x000fe400000000ff */
[----:B------:R-:W-:Y:S05]  /*6b30*/  F2FP.F16.F32.PACK_AB R11, R19, R14 ;  /* 0x0000000e130b723e */ /* 0x000fea00000000ff */
[----:B------:R1:W-:Y:S01]  /*6b40*/  STSM.16.M88.4 [R60+0x200], R8 ;  /* 0x000200083c007844 */ /* 0x0003e20000000200 */
[----:B------:R-:W-:Y:S01]  /*6b50*/  @!PT LDS RZ, [RZ] ;  /* 0x00000000fffff984 */ /* 0x000fe20000000800 */
[----:B------:R-:W-:Y:S01]  /*6b60*/  @!PT LDS RZ, [RZ] ;  /* 0x00000000fffff984 */ /* 0x000fe20000000800 */
[----:B------:R-:W-:Y:S01]  /*6b70*/  @!PT LDS RZ, [RZ] ;  /* 0x00000000fffff984 */ /* 0x000fe20000000800 */
[----:B------:R-:W-:Y:S01]  /*6b80*/  @!PT LDS RZ, [RZ] ;  /* 0x00000000fffff984 */ /* 0x000fe20000000800 */
[----:B------:R3:W-:Y:S07]  /*6b90*/  MEMBAR.ALL.CTA ;  /* 0x0000000000007992 */ /* 0x0007ee0000008000 */
[----:B---3--:R-:W3:Y:S02]  /*6ba0*/  FENCE.VIEW.ASYNC.S ;  /* 0x00000000000073c6 */ /* 0x008ee40000000000 */
[----:B---3--:R-:W-:Y:S06]  /*6bb0*/  BAR.SYNC.DEFER_BLOCKING 0x1, 0x80 ;  /* 0x0042000000007b1d */ /* 0x008fec0000010000 */
[----:B------:R-:W-:Y:S05]  /*6bc0*/  @P0 BRA `(.L_x_109) ;  /* 0x0000000000280947 */ /* 0x000fea0003800000 */
[----:B------:R-:W3:Y:S01]  /*6bd0*/  LDCU.64 UR6, c[0x0][0x348] ;  /* 0x00006900ff0677ac */ /* 0x000ee20008000a00 */
[----:B------:R-:W-:Y:S01]  /*6be0*/  UIADD3 UR4, UPT, UPT, UR44, 0x200, URZ ;  /* 0x000002002c047890 */ /* 0x000fe2000fffe0ff */
[----:B------:R-:W-:Y:S05]  /*6bf0*/  UMOV UR51, UR36 ;  /* 0x0000002400337c82 */ /* 0x000fea0008000000 */
[----:B------:R-:W-:Y:S04]  /*6c00*/  MOV R49, UR4 ;  /* 0x0000000400317c02 */ /* 0x000fe80008000f00 */
[----:B------:R-:W-:Y:S01]  /*6c10*/  R2UR UR48, R49 ;  /* 0x00000000313072ca */ /* 0x000fe200000e0000 */
[----:B---3--:R-:W-:Y:S04]  /*6c20*/  UIADD3 UR4, UP0, UPT, UR6, 0x680, URZ ;  /* 0x0000068006047890 */ /* 0x008fe8000ff1e0ff */
[----:B------:R-:W-:Y:S09]  /*6c30*/  UIADD3.X UR5, UPT, UPT, URZ, UR7, URZ, UP0, !UPT ;  /* 0x00000007ff057290 */ /* 0x000ff200087fe4ff */
[----:B------:R3:W-:Y:S01]  /*6c40*/  UTMASTG.3D [UR48], [UR4] ;  /* 0x00000030040073b5 */ /* 0x0007e20008010000 */
[----:B------:R0:W-:Y:S01]  /*6c50*/  UTMACMDFLUSH ;  /* 0x00000000000079b7 */ /* 0x0001e20000000000 */
[----:B---3--:R-:W-:Y:S04]  /*6c60*/  DEPBAR.LE SB0, 0x1 ;  /* 0x000080400000791a */ /* 0x008fe80000000000 */
.L_x_109:
[----:B------:R-:W-:Y:S05]  /*6c70*/  BSYNC.RECONVERGENT B0 ;  /* 0x0000000000007941 */ /* 0x000fea0003800200 */
.L_x_108:
[----:B------:R-:W-:Y:S01]  /*6c80*/  BAR.SYNC.DEFER_BLOCKING 0x1, 0x80 ;  /* 0x0042000000007b1d */ /* 0x000fe20000010000 */
[----:B------:R-:W-:Y:S01]  /*6c90*/  ISETP.NE.AND P1, PT, R59, RZ, PT ;  /* 0x000000ff3b00720c */ /* 0x000fe20003f25270 */
[----:B------:R-:W-:Y:S01]  /*6ca0*/  UISETP.NE.AND UP0, UPT, UR47, URZ, UPT ;  /* 0x000000ff2f00728c */ /* 0x000fe2000bf05270 */
[----:B------:R-:W-:Y:S11]  /*6cb0*/  LEA R2, R62, UR44, 0x3 ;  /* 0x0000002c3e027c11 */ /* 0x000ff6000f8e18ff */
[----:B------:R-:W-:Y:S01]  /*6cc0*/  @P1 SHF.L.U32 R3, R54, 0x1f, RZ ;  /* 0x0000001f36031819 */ /* 0x000fe200000006ff */
[----:B------:R-:W-:Y:S06]  /*6cd0*/  BRA.U !UP0, `(.L_x_110) ;  /* 0x0000000108247547 */ /* 0x000fec000b800000 */
[----:B------:R-:W-:Y:S01]  /*6ce0*/  IMAD.U32 R4, RZ, RZ, UR46 ;  /* 0x0000002eff047e24 */ /* 0x000fe2000f8e00ff */
[----:B------:R-:W-:Y:S01]  /*6cf0*/  MOV R0, UR52 ;  /* 0x0000003400007c02 */ /* 0x000fe20008000f00 */
[----:B------:R-:W-:Y:S03]  /*6d00*/  UIADD3 UR4, UPT, UPT, UR46, 0x1, URZ ;  /* 0x000000012e047890 */ /* 0x000fe6000fffe0ff */
[----:B------:R-:W-:Y:S01]  /*6d10*/  @P1 LEA R4, R4, UR44, 0x3 ;  /* 0x0000002c04041c11 */ /* 0x000fe2000f8e18ff */
[----:B------:R-:W-:Y:S04]  /*6d20*/  UISETP.NE.AND UP0, UPT, UR4, 0x4, UPT ;  /* 0x000000040400788c */ /* 0x000fe8000bf05270 */
[----:B------:R-:W-:Y:S01]  /*6d30*/  @P1 VIADD R4, R4, 0x50 ;  /* 0x0000005004041836 */ /* 0x000fe20000000000 */
[----:B------:R-:W-:Y:S04]  /*6d40*/  USEL UR46, UR4, URZ, UP0 ;  /* 0x000000ff042e7287 */ /* 0x000fe80008000000 */
[----:B------:R-:W-:Y:S04]  /*6d50*/  @P1 PRMT R0, R0, 0x654, R4 ;  /* 0x0000065400001816 */ /* 0x000fe80000000004 */
[----:B------:R3:W-:Y:S04]  /*6d60*/  @P1 SYNCS.ARRIVE.TRANS64.RED.A1T0 RZ, [R0+URZ], RZ ;  /* 0x000000ff00ff19a7 */ /* 0x0007e800081004ff */
.L_x_110:
[----:B------:R-:W4:Y:S01]  /*6d70*/  @P1 SYNCS.PHASECHK.TRANS64.TRYWAIT P0, [R2+URZ+0x30], R3 ;  /* 0x00003003020015a7 */ /* 0x000f2200080011ff */
[----:B------:R-:W-:Y:S01]  /*6d80*/  BSSY B1, `(.L_x_111) ;  /* 0x0000013000017945 */ /* 0x000fe20003800000 */
[----:B----4-:R-:W-:Y:S03]  /*6d90*/  @P1 SEL R64, RZ, 0x1, !P0 ;  /* 0x00000001ff401807 */ /* 0x010fe60004000000 */
[----:B------:R-:W-:Y:S05]  /*6da0*/  @!P1 BRA `(.L_x_112) ;  /* 0x0000000000409947 */ /* 0x000fea0003800000 */
[----:B------:R-:W-:Y:S01]  /*6db0*/  ISETP.NE.AND P1, PT, R65, RZ, PT ;  /* 0x000000ff4100720c */ /* 0x000fe20003f25270 */
[----:B------:R-:W-:Y:S01]  /*6dc0*/  BSSY B0, `(.L_x_113) ;  /* 0x0000009000007945 */ /* 0x000fe20003800000 */
[----:B------:R-:W-:Y:S11]  /*6dd0*/  ISETP.NE.AND P0, PT, R64, RZ, PT ;  /* 0x000000ff4000720c */ /* 0x000ff60003f05270 */
[----:B------:R-:W-:Y:S05]  /*6de0*/  @P1 IMAD R4, R62, 0x1000, R63 ;  /* 0x000010003e041824 */ /* 0x000fea00078e023f */
[----:B------:R-:W-:Y:S05]  /*6df0*/  @P1 IADD3 R3, PT, PT, R4, UR44, RZ ;  /* 0x0000002c04031c10 */ /* 0x000fea000fffe0ff */
[----:B------:R-:W-:Y:S01]  /*6e00*/  @P1 IMAD.IADD R3, R55, 0x1, R3 ;  /* 0x0000000137031824 */ /* 0x000fe200078e0203 */
[----:B------:R-:W-:Y:S06]  /*6e10*/  @P0 BRA `(.L_x_114) ;  /* 0x00000000000c0947 */ /* 0x000fec0003800000 */
[----:B---3--:R-:W-:Y:S04]  /*6e20*/  SHF.L.U32 R0, R54, 0x1f, RZ ;  /* 0x0000001f36007819 */ /* 0x008fe800000006ff */
[----:B------:R-:W3:Y:S02]  /*6e30*/  SYNCS.PHASECHK.TRANS64.TRYWAIT P0, [R2+URZ+0x30], R0 ;  /* 0x00003000020075a7 */ /* 0x000ee400080011ff */
[----:B---3--:R-:W-:Y:S05]  /*6e40*/  @!P0 BRA `(.L_x_115) ;  /* 0x00000024008c8947 */ /* 0x008fea0003800000 */
.L_x_114:
[----:B------:R-:W-:Y:S05]  /*6e50*/  BSYNC B0 ;  /* 0x0000000000007941 */ /* 0x000fea0003800000 */
.L_x_113:
[----:B------:R-:W-:Y:S02]  /*6e60*/  ISETP.NE.AND P0, PT, R65, RZ, PT ;  /* 0x000000ff4100720c */ /* 0x000fe40003f05270 */
[----:B------:R-:W-:Y:S11]  /*6e70*/  IADD3 R62, PT, PT, R62, 0x1, RZ ;  /* 0x000000013e3e7810 */ /* 0x000ff60007ffe0ff */
[----:B------:R-:W-:Y:S05]  /*6e80*/  @P0 WARPSYNC.ALL ;  /* 0x0000000000000948 */ /* 0x000fea0003800000 */
[----:B------:R4:W1:Y:S04]  /*6e90*/  @P0 LDSM.16.M88.4 R28, [R4+UR44+0x200] ;  /* 0x0002002c041c083b */ /* 0x0008680008000200 */
[----:B------:R4:W1:Y:S02]  /*6ea0*/  @P0 LDSM.16.M88.4 R36, [R3+0x200] ;  /* 0x000200000324083b */ /* 0x0008640000000200 */
.L_x_112:
[----:B------:R-:W-:Y:S05]  /*6eb0*/  BSYNC B1 ;  /* 0x0000000000017941 */ /* 0x000fea0003800000 */
.L_x_111:
[----:B---3--:R-:W-:Y:S05]  /*6ec0*/  VIADD R0, R25, 0x20 ;  /* 0x0000002019007836 */ /* 0x008fea0000000000 */
[----:B------:R-:W-:Y:S04]  /*6ed0*/  SHF.R.U32.HI R0, RZ, 0x15, R0 ;  /* 0x00000015ff007819 */ /* 0x000fe80000011600 */
[----:B------:R-:W-:Y:S11]  /*6ee0*/  LOP3.LUT P0, RZ, R0, 0x3, R46, 0x48, !PT ;  /* 0x0000000300ff7812 */ /* 0x000ff6000780482e */
[----:B------:R-:W-:Y:S02]  /*6ef0*/  @!UPT UIADD3 URZ, UPT, UPT, URZ, URZ, URZ ;  /* 0x000000fffffff290 */ /* 0x000fe4000fffe0ff */
[----:B------:R-:W-:Y:S05]  /*6f00*/  @!P0 BRA `(.L_x_116) ;  /* 0x0000000000408947 */ /* 0x000fea0003800000 */
[----:B------:R-:W3:Y:S01]  /*6f10*/  LDCU.64 UR8, c[0x4][0x70] ;  /* 0x01000e00ff0877ac */ /* 0x000ee20008000a00 */
[----:B----4-:R-:W-:Y:S01]  /*6f20*/  MOV R3, 0x0 ;  /* 0x0000000000037802 */ /* 0x010fe20000000f00 */
[----:B------:R-:W-:Y:S02]  /*6f30*/  HFMA2 R12, -RZ, RZ, 0, 5.9604644775390625e-08 ;  /* 0x00000001ff0c7431 */ /* 0x000fe400000001ff */
[----:B-1----:R-:W-:Y:S02]  /*6f40*/  IMAD.MOV.U32 R8, RZ, RZ, 0x192 ;  /* 0x00000192ff087424 */ /* 0x002fe400078e00ff */
[----:B------:R-:W-:Y:S01]  /*6f50*/  IMAD.MOV.U32 R13, RZ, RZ, RZ ;  /* 0x000000ffff0d7224 */ /* 0x000fe200078e00ff */
[----:B------:R-:W1:Y:S01]  /*6f60*/  LDCU.64 UR6, c[0x4][0x78] ;  /* 0x01000f00ff0677ac */ /* 0x000e620008000a00 */
[----:B------:R-:W4:Y:S01]  /*6f70*/  LDC.64 R2, c[0x4][R3] ;  /* 0x0100000003027b82 */ /* 0x000f220000000a00 */
[----:B------:R-:W5:Y:S01]  /*6f80*/  LDCU.64 UR4, c[0x4][0x10] ;  /* 0x01000200ff0477ac */ /* 0x000f620008000a00 */
[----:B---3--:R-:W-:Y:S01]  /*6f90*/  MOV R5, UR9 ;  /* 0x0000000900057c02 */ /* 0x008fe20008000f00 */
[----:B------:R-:W-:Y:S01]  /*6fa0*/  IMAD.U32 R4, RZ, RZ, UR8 ;  /* 0x00000008ff047e24 */ /* 0x000fe2000f8e00ff */
[----:B-1----:R-:W-:Y:S01]  /*6fb0*/  MOV R7, UR7 ;  /* 0x0000000700077c02 */ /* 0x002fe20008000f00 */
[----:B------:R-:W-:Y:S01]  /*6fc0*/  IMAD.U32 R6, RZ, RZ, UR6 ;  /* 0x00000006ff067e24 */ /* 0x000fe2000f8e00ff */
[----:B-----5:R-:W-:Y:S01]  /*6fd0*/  MOV R11, UR5 ;  /* 0x00000005000b7c02 */ /* 0x020fe20008000f00 */
[----:B------:R-:W-:Y:S02]  /*6fe0*/  IMAD.U32 R10, RZ, RZ, UR4 ;  /* 0x00000004ff0a7e24 */ /* 0x000fe4000f8e00ff */
[----:B------:R-:W-:Y:S07]  /*6ff0*/  LEPC R20, `(.L_x_116) ;  /* 0x000000001014794e */ /* 0x000fee0000000000 */
[----:B--2-4-:R-:W-:Y:S05]  /*7000*/  CALL.ABS.NOINC R2 ;  /* 0x0000000002007343 */ /* 0x014fea0003c00000 */
.L_x_116:
[----:B------:R-:W-:Y:S01]  /*7010*/  ISETP.NE.AND P6, PT, R59, RZ, PT ;  /* 0x000000ff3b00720c */ /* 0x000fe20003fc5270 */
[----:B------:R-:W-:Y:S05]  /*7020*/  WARPSYNC.ALL ;  /* 0x0000000000007948 */ /* 0x000fea0003800000 */
[----:B------:R-:W-:Y:S01]  /*7030*/  R2UR UR4, R25 ;  /* 0x00000000190472ca */ /* 0x000fe200000e0000 */
[----:B-1--4-:R-:W-:Y:S01]  /*7040*/  HADD2.F32 R3, -RZ, R28.H0_H0 ;  /* 0x2000001cff037230 */ /* 0x012fe20000004100 */
[----:B------:R-:W-:Y:S01]  /*7050*/  ISETP.NE.AND P0, PT, R56, RZ, PT ;  /* 0x000000ff3800720c */ /* 0x000fe20003f05270 */
[----:B------:R-:W-:Y:S01]  /*7060*/  HADD2.F32 R20, -RZ, R30.H0_H0 ;  /* 0x2000001eff147230 */ /* 0x000fe20000004100 */
[----:B------:R-:W-:Y:S09]  /*7070*/  BSSY.RECONVERGENT B0, `(.L_x_117) ;  /* 0x0000053000007945 */ /* 0x000ff20003800200 */
[----:B------:R-:W1:Y:S02]  /*7080*/  LDTM.16dp256bit.x4 R4, tmem[UR4+0x20] ;  /* 0x00002004000479ee */ /* 0x000e640008120000 */
[C---:B-1----:R-:W-:Y:S01]  /*7090*/  FMUL R0, R24.reuse, R4 ;  /* 0x0000000418007220 */ /* 0x042fe20000400000 */
[----:B------:R-:W-:Y:S02]  /*70a0*/  HADD2.F32 R4, -RZ, R28.H1_H1 ;  /* 0x3000001cff047230 */ /* 0x000fe40000004100 */
[C---:B------:R-:W-:Y:S01]  /*70b0*/  FMUL R2, R24.reuse, R5 ;  /* 0x0000000518027220 */ /* 0x040fe20000400000 */
[--C-:B------:R-:W-:Y:S02]  /*70c0*/  HADD2.F32 R5, -RZ, R29.reuse.H0_H0 ;  /* 0x2000001dff057230 */ /* 0x100fe40000004100 */
[C---:B------:R-:W-:Y:S01]  /*70d0*/  FFMA R0, R27.reuse, R3, R0 ;  /* 0x000000031b007223 */ /* 0x040fe20000000000 */
[C---:B------:R-:W-:Y:S01]  /*70e0*/  FMUL R3, R24.reuse, R6 ;  /* 0x0000000618037220 */ /* 0x040fe20000400000 */
[----:B------:R-:W-:Y:S02]  /*70f0*/  HADD2.F32 R6, -RZ, R29.H1_H1 ;  /* 0x3000001dff067230 */ /* 0x000fe40000004100 */
[C---:B------:R-:W-:Y:S01]  /*7100*/  FFMA R2, R27.reuse, R4, R2 ;  /* 0x000000041b027223 */ /* 0x040fe20000000002 */
[C---:B------:R-:W-:Y:S01]  /*7110*/  FMUL R7, R24.reuse, R7 ;  /* 0x0000000718077220 */ /* 0x040fe20000400000 */
[C---:B------:R-:W-:Y:S01]  /*7120*/  FFMA R3, R27.reuse, R5, R3 ;  /* 0x000000051b037223 */ /* 0x040fe20000000003 */
[C---:B------:R-:W-:Y:S01]  /*7130*/  FMUL R4, R24.reuse, R8 ;  /* 0x0000000818047220 */ /* 0x040fe20000400000 */
[----:B------:R-:W-:Y:S01]  /*7140*/  FMUL R5, R24, R9 ;  /* 0x0000000918057220 */ /* 0x000fe20000400000 */
[----:B------:R-:W-:Y:S01]  /*7150*/  F2FP.F16.F32.PACK_AB R32, R2, R0 ;  /* 0x000000000220723e */ /* 0x000fe200000000ff */
[C---:B------:R-:W-:Y:S01]  /*7160*/  FFMA R7, R27.reuse, R6, R7 ;  /* 0x000000061b077223 */ /* 0x040fe20000000007 */
[----:B------:R-:W-:Y:S02]  /*7170*/  HADD2.F32 R0, -RZ, R30.H1_H1 ;  /* 0x3000001eff007230 */ /* 0x000fe40000004100 */
[----:B------:R-:W-:Y:S01]  /*7180*/  FFMA R4, R27, R20, R4 ;  /* 0x000000141b047223 */ /* 0x000fe20000000004 */
[--C-:B------:R-:W-:Y:S02]  /*7190*/  HADD2.F32 R2, -RZ, R31.reuse.H0_H0 ;  /* 0x2000001fff027230 */ /* 0x100fe40000004100 */
[C---:B------:R-:W-:Y:S01]  /*71a0*/  FMUL R6, R24.reuse, R10 ;  /* 0x0000000a18067220 */ /* 0x040fe20000400000 */
[----:B------:R-:W-:Y:S01]  /*71b0*/  F2FP.F16.F32.PACK_AB R33, R7, R3 ;  /* 0x000000030721723e */ /* 0x000fe200000000ff */
[----:B------:R-:W-:Y:S02]  /*71c0*/  HADD2.F32 R3, -RZ, R31.H1_H1 ;  /* 0x3000001fff037230 */ /* 0x000fe40000004100 */
[----:B------:R-:W-:Y:S01]  /*71d0*/  FFMA R5, R27, R0, R5 ;  /* 0x000000001b057223 */ /* 0x000fe20000000005 */
[C---:B------:R-:W-:Y:S01]  /*71e0*/  FMUL R11, R24.reuse, R11 ;  /* 0x0000000b180b7220 */ /* 0x040fe20000400000 */
[--C-:B------:R-:W-:Y:S02]  /*71f0*/  HADD2.F32 R7, -RZ, R36.reuse.H0_H0 ;  /* 0x20000024ff077230 */ /* 0x100fe40000004100 */
[C---:B------:R-:W-:Y:S01]  /*7200*/  FMUL R8, R24.reuse, R12 ;  /* 0x0000000c18087220 */ /* 0x040fe20000400000 */
[----:B------:R-:W-:Y:S01]  /*7210*/  HADD2.F32 R0, -RZ, R36.H1_H1 ;  /* 0x30000024ff007230 */ /* 0x000fe20000004100 */
[----:B------:R-:W-:Y:S01]  /*7220*/  F2FP.F16.F32.PACK_AB R34, R5, R4 ;  /* 0x000000040522723e */ /* 0x000fe200000000ff */
[C---:B------:R-:W-:Y:S01]  /*7230*/  FMUL R9, R24.reuse, R13 ;  /* 0x0000000d18097220 */ /* 0x040fe20000400000 */
[C---:B------:R-:W-:Y:S01]  /*7240*/  FFMA R6, R27.reuse, R2, R6 ;  /* 0x000000021b067223 */ /* 0x040fe20000000006 */
[C---:B------:R-:W-:Y:S01]  /*7250*/  FFMA R11, R27.reuse, R3, R11 ;  /* 0x000000031b0b7223 */ /* 0x040fe2000000000b */
[C---:B------:R-:W-:Y:S01]  /*7260*/  FFMA R8, R27.reuse, R7, R8 ;  /* 0x000000071b087223 */ /* 0x040fe20000000008 */
[----:B------:R-:W-:Y:S01]  /*7270*/  FFMA R9, R27, R0, R9 ;  /* 0x000000001b097223 */ /* 0x000fe20000000009 */
[--C-:B------:R-:W-:Y:S02]  /*7280*/  HADD2.F32 R2, -RZ, R37.reuse.H0_H0 ;  /* 0x20000025ff027230 */ /* 0x100fe40000004100 */
[C---:B------:R-:W-:Y:S01]  /*7290*/  FMUL R10, R24.reuse, R14 ;  /* 0x0000000e180a7220 */ /* 0x040fe20000400000 */
[----:B------:R-:W-:Y:S01]  /*72a0*/  F2FP.F16.F32.PACK_AB R35, R11, R6 ;  /* 0x000000060b23723e */ /* 0x000fe200000000ff */
[----:B------:R-:W-:Y:S01]  /*72b0*/  HADD2.F32 R0, -RZ, R37.H1_H1 ;  /* 0x30000025ff007230 */ /* 0x000fe20000004100 */
[----:B------:R-:W-:Y:S01]  /*72c0*/  F2FP.F16.F32.PACK_AB R8, R9, R8 ;  /* 0x000000080908723e */ /* 0x000fe200000000ff */
[C---:B------:R-:W-:Y:S01]  /*72d0*/  FMUL R15, R24.reuse, R15 ;  /* 0x0000000f180f7220 */ /* 0x040fe20000400000 */
[C---:B------:R-:W-:Y:S01]  /*72e0*/  FFMA R10, R27.reuse, R2, R10 ;  /* 0x000000021b0a7223 */ /* 0x040fe2000000000a */
[----:B------:R1:W-:Y:S01]  /*72f0*/  STSM.16.M88.4 [R61+0x1200], R32 ;  /* 0x001200203d007844 */ /* 0x0003e20000000200 */
[--C-:B------:R-:W-:Y:S02]  /*7300*/  HADD2.F32 R2, -RZ, R38.reuse.H0_H0 ;  /* 0x20000026ff027230 */ /* 0x100fe40000004100 */
[----:B------:R-:W-:Y:S01]  /*7310*/  FFMA R15, R27, R0, R15 ;  /* 0x000000001b0f7223 */ /* 0x000fe2000000000f */
[C---:B------:R-:W-:Y:S01]  /*7320*/  FMUL R12, R24.reuse, R16 ;  /* 0x00000010180c7220 */ /* 0x040fe20000400000 */
[----:B------:R-:W-:Y:S02]  /*7330*/  HADD2.F32 R0, -RZ, R38.H1_H1 ;  /* 0x30000026ff007230 */ /* 0x000fe40000004100 */
[C---:B------:R-:W-:Y:S01]  /*7340*/  FMUL R13, R24.reuse, R17 ;  /* 0x00000011180d7220 */ /* 0x040fe20000400000 */
[--C-:B------:R-:W-:Y:S01]  /*7350*/  HADD2.F32 R3, -RZ, R39.reuse.H0_H0 ;  /* 0x20000027ff037230 */ /* 0x100fe20000004100 */
[----:B------:R-:W-:Y:S01]  /*7360*/  F2FP.F16.F32.PACK_AB R9, R15, R10 ;  /* 0x0000000a0f09723e */ /* 0x000fe200000000ff */
[C---:B------:R-:W-:Y:S01]  /*7370*/  FMUL R14, R24.reuse, R18 ;  /* 0x00000012180e7220 */ /* 0x040fe20000400000 */
[----:B------:R-:W-:Y:S02]  /*7380*/  HADD2.F32 R4, -RZ, R39.H1_H1 ;  /* 0x30000027ff047230 */ /* 0x000fe40000004100 */
[----:B------:R-:W-:Y:S01]  /*7390*/  FMUL R19, R24, R19 ;  /* 0x0000001318137220 */ /* 0x000fe20000400000 */
[C---:B------:R-:W-:Y:S01]  /*73a0*/  FFMA R12, R27.reuse, R2, R12 ;  /* 0x000000021b0c7223 */ /* 0x040fe2000000000c */
[----:B------:R-:W-:Y:S01]  /*73b0*/  MOV R2, UR46 ;  /* 0x0000002e00027c02 */ /* 0x000fe20008000f00 */
[C---:B------:R-:W-:Y:S01]  /*73c0*/  FFMA R13, R27.reuse, R0, R13 ;  /* 0x000000001b0d7223 */ /* 0x040fe2000000000d */
[C---:B------:R-:W-:Y:S01]  /*73d0*/  FFMA R14, R27.reuse, R3, R14 ;  /* 0x000000031b0e7223 */ /* 0x040fe2000000000e */
[----:B------:R-:W-:Y:S01]  /*73e0*/  FFMA R19, R27, R4, R19 ;  /* 0x000000041b137223 */ /* 0x000fe20000000013 */
[----:B------:R-:W-:Y:S02]  /*73f0*/  @P6 LEA R2, R2, UR44, 0x3 ;  /* 0x0000002c02026c11 */ /* 0x000fe4000f8e18ff */
[----:B------:R-:W-:Y:S02]  /*7400*/  F2FP.F16.F32.PACK_AB R10, R13, R12 ;  /* 0x0000000c0d0a723e */ /* 0x000fe400000000ff */
[----:B------:R-:W-:Y:S02]  /*7410*/  F2FP.F16.F32.PACK_AB R11, R19, R14 ;  /* 0x0000000e130b723e */ /* 0x000fe400000000ff */
[----:B------:R-:W-:Y:S02]  /*7420*/  MOV R0, UR52 ;  /* 0x0000003400007c02 */ /* 0x000fe40008000f00 */
[----:B------:R-:W-:Y:S01]  /*7430*/  @P6 IADD3 R2, PT, PT, R2, 0x50, RZ ;  /* 0x0000005002026810 */ /* 0x000fe20007ffe0ff */
[----:B------:R1:W-:Y:S01]  /*7440*/  STSM.16.M88.4 [R60+0x1200], R8 ;  /* 0x001200083c007844 */ /* 0x0003e20000000200 */
[----:B------:R-:W-:Y:S02]  /*7450*/  @P6 SHF.L.U32 R3, R54, 0x1f, RZ ;  /* 0x0000001f36036819 */ /* 0x000fe400000006ff */
[----:B------:R-:W-:Y:S01]  /*7460*/  @P6 PRMT R0, R0, 0x654, R2 ;  /* 0x0000065400006816 */ /* 0x000fe20000000002 */
[----:B------:R-:W-:Y:S01]  /*7470*/  @!PT LDS RZ, [RZ] ;  /* 0x00000000fffff984 */ /* 0x000fe20000000800 */
[----:B------:R-:W-:Y:S01]  /*7480*/  @!PT LDS RZ, [RZ] ;  /* 0x00000000fffff984 */ /* 0x000fe20000000800 */
[----:B------:R-:W-:Y:S01]  /*7490*/  @!PT LDS RZ, [RZ] ;  /* 0x00000000fffff984 */ /* 0x000fe20000000800 */
[----:B------:R-:W-:Y:S01]  /*74a0*/  @!PT LDS RZ, [RZ] ;  /* 0x00000000fffff984 */ /* 0x000fe20000000800 */
[----:B------:R3:W-:Y:S06]  /*74b0*/  MEMBAR.ALL.CTA ;  /* 0x0000000000007992 */ /* 0x0007ec0000008000 */
[----:B---3--:R-:W3:Y:S01]  /*74c0*/  FENCE.VIEW.ASYNC.S ;  /* 0x00000000000073c6 */ /* 0x008ee20000000000 */
[----:B------:R-:W-:Y:S01]  /*74d0*/  LEA R2, R62, UR44, 0x3 ;  /* 0x0000002c3e027c11 */ /* 0x000fe2000f8e18ff */
[----:B---3--:R-:W-:Y:S06]  /*74e0*/  BAR.SYNC.DEFER_BLOCKING 0x1, 0x80 ;  /* 0x0042000000007b1d */ /* 0x008fec0000010000 */
[----:B------:R-:W-:Y:S05]  /*74f0*/  @P0 BRA `(.L_x_118) ;  /* 0x0000000000280947 */ /* 0x000fea0003800000 */
[----:B------:R-:W3:Y:S01]  /*7500*/  LDCU.64 UR6, c[0x0][0x348] ;  /* 0x00006900ff0677ac */ /* 0x000ee20008000a00 */
[----:B------:R-:W-:Y:S02]  /*7510*/  UIADD3 UR9, UPT, UPT, UR49, 0x20, URZ ;  /* 0x0000002031097890 */ /* 0x000fe4000fffe0ff */
[----:B------:R-:W-:Y:S01]  /*7520*/  UIADD3 UR8, UPT, UPT, UR44, 0x1200, URZ ;  /* 0x000012002c087890 */ /* 0x000fe2000fffe0ff */
[----:B------:R-:W-:Y:S01]  /*7530*/  UMOV UR10, UR50 ;  /* 0x00000032000a7c82 */ /* 0x000fe20008000000 */
[----:B------:R-:W-:Y:S01]  /*7540*/  UMOV UR11, UR36 ;  /* 0x00000024000b7c82 */ /* 0x000fe20008000000 */
[----:B---3--:R-:W-:Y:S04]  /*7550*/  UIADD3 UR4, UP0, UPT, UR6, 0x680, URZ ;  /* 0x0000068006047890 */ /* 0x008fe8000ff1e0ff */
[----:B------:R-:W-:Y:S09]  /*7560*/  UIADD3.X UR5, UPT, UPT, URZ, UR7, URZ, UP0, !UPT ;  /* 0x00000007ff057290 */ /* 0x000ff200087fe4ff */
[----:B------:R3:W-:Y:S01]  /*7570*/  UTMASTG.3D [UR8], [UR4] ;  /* 0x00000008040073b5 */ /* 0x0007e20008010000 */
[----:B------:R0:W-:Y:S01]  /*7580*/  UTMACMDFLUSH ;  /* 0x00000000000079b7 */ /* 0x0001e20000000000 */
[----:B---3--:R-:W-:Y:S04]  /*7590*/  DEPBAR.LE SB0, 0x1 ;  /* 0x000080400000791a */ /* 0x008fe80000000000 */
.L_x_118:
[----:B------:R-:W-:Y:S05]  /*75a0*/  BSYNC.RECONVERGENT B0 ;  /* 0x0000000000007941 */ /* 0x000fea0003800200 */
.L_x_117:
[----:B------:R-:W-:Y:S01]  /*75b0*/  BAR.SYNC.DEFER_BLOCKING 0x1, 0x80 ;  /* 0x0042000000007b1d */ /* 0x000fe20000010000 */
[----:B------:R-:W-:Y:S04]  /*75c0*/  UIADD3 UR4, UPT, UPT, UR46, 0x1, URZ ;  /* 0x000000012e047890 */ /* 0x000fe8000fffe0ff */
[----:B------:R-:W-:Y:S04]  /*75d0*/  UISETP.NE.AND UP0, UPT, UR4, 0x4, UPT ;  /* 0x000000040400788c */ /* 0x000fe8000bf05270 */
[----:B------:R-:W-:Y:S01]  /*75e0*/  USEL UR45, UR4, URZ, UP0 ;  /* 0x000000ff042d7287 */ /* 0x000fe20008000000 */
[----:B------:R3:W-:Y:S01]  /*75f0*/  @P6 SYNCS.ARRIVE.TRANS64.RED.A1T0 RZ, [R0+URZ], RZ ;  /* 0x000000ff00ff69a7 */ /* 0x0007e200081004ff */
[----:B------:R-:W-:Y:S01]  /*7600*/  BSSY B1, `(.L_x_119) ;  /* 0x0000014000017945 */ /* 0x000fe20003800000 */
[----:B------:R-:W4:Y:S02]  /*7610*/  @P6 SYNCS.PHASECHK.TRANS64.TRYWAIT P0, [R2+URZ+0x30], R3 ;  /* 0x00003003020065a7 */ /* 0x000f2400080011ff */
[----:B----4-:R-:W-:Y:S01]  /*7620*/  @P6 SEL R64, RZ, 0x1, !P0 ;  /* 0x00000001ff406807 */ /* 0x010fe20004000000 */
[----:B---3--:R-:W-:Y:S06]  /*7630*/  @!P6 BRA `(.L_x_120) ;  /* 0x000000000040e947 */ /* 0x008fec0003800000 */
[----:B------:R-:W-:Y:S01]  /*7640*/  ISETP.NE.AND P1, PT, R65, RZ, PT ;  /* 0x000000ff4100720c */ /* 0x000fe20003f25270 */
[----:B------:R-:W-:Y:S01]  /*7650*/  BSSY B0, `(.L_x_121) ;  /* 0x0000009000007945 */ /* 0x000fe20003800000 */
[----:B------:R-:W-:Y:S11]  /*7660*/  ISETP.NE.AND P0, PT, R64, RZ, PT ;  /* 0x000000ff4000720c */ /* 0x000ff60003f05270 */
[----:B------:R-:W-:Y:S05]  /*7670*/  @P1 IMAD R3, R62, 0x1000, R63 ;  /* 0x000010003e031824 */ /* 0x000fea00078e023f */
[----:B------:R-:W-:Y:S05]  /*7680*/  @P1 IADD3 R0, PT, PT, R3, UR44, RZ ;  /* 0x0000002c03001c10 */ /* 0x000fea000fffe0ff */
[----:B------:R-:W-:Y:S01]  /*7690*/  @P1 IMAD.IADD R0, R55, 0x1, R0 ;  /* 0x0000000137001824 */ /* 0x000fe200078e0200 */
[----:B------:R-:W-:Y:S06]  /*76a0*/  @P0 BRA `(.L_x_122) ;  /* 0x00000000000c0947 */ /* 0x000fec0003800000 */
[----:B------:R-:W-:Y:S04]  /*76b0*/  SHF.L.U32 R4, R54, 0x1f, RZ ;  /* 0x0000001f36047819 */ /* 0x000fe800000006ff */
[----:B------:R-:W3:Y:S02]  /*76c0*/  SYNCS.PHASECHK.TRANS64.TRYWAIT P0, [R2+URZ+0x30], R4 ;  /* 0x00003004020075a7 */ /* 0x000ee400080011ff */
[----:B---3--:R-:W-:Y:S05]  /*76d0*/  @!P0 BRA `(.L_x_123) ;  /* 0x0000001c007c8947 */ /* 0x008fea0003800000 */
.L_x_122:
[----:B------:R-:W-:Y:S05]  /*76e0*/  BSYNC B0 ;  /* 0x0000000000007941 */ /* 0x000fea0003800000 */
.L_x_121:
[----:B------:R-:W-:Y:S02]  /*76f0*/  ISETP.NE.AND P0, PT, R65, RZ, PT ;  /* 0x000000ff4100720c */ /* 0x000fe40003f05270 */
[----:B------:R-:W-:Y:S11]  /*7700*/  IADD3 R62, PT, PT, R62, 0x1, RZ ;  /* 0x000000013e3e7810 */ /* 0x000ff60007ffe0ff */
[----:B------:R-:W-:Y:S05]  /*7710*/  @P0 WARPSYNC.ALL ;  /* 0x0000000000000948 */ /* 0x000fea0003800000 */
[----:B------:R4:W1:Y:S04]  /*7720*/  @P0 LDSM.16.M88.4 R28, [R3+UR44+0x200] ;  /* 0x0002002c031c083b */ /* 0x0008680008000200 */
[----:B------:R4:W1:Y:S02]  /*7730*/  @P0 LDSM.16.M88.4 R36, [R0+0x200] ;  /* 0x000200000024083b */ /* 0x0008640000000200 */
.L_x_120:
[----:B------:R-:W-:Y:S05]  /*7740*/  BSYNC B1 ;  /* 0x0000000000017941 */ /* 0x000fea0003800000 */
.L_x_119:
[----:B----4-:R-:W-:Y:S05]  /*7750*/  VIADD R0, R25, 0x40 ;  /* 0x0000004019007836 */ /* 0x010fea0000000000 */
[----:B------:R-:W-:Y:S04]  /*7760*/  SHF.R.U32.HI R0, RZ, 0x15, R0 ;  /* 0x00000015ff007819 */ /* 0x000fe80000011600 */
[----:B------:R-:W-:Y:S11]  /*7770*/  LOP3.LUT P0, RZ, R0, 0x3, R46, 0x48, !PT ;  /* 0x0000000300ff7812 */ /* 0x000ff6000780482e */
[----:B------:R-:W-:Y:S02]  /*7780*/  @!UPT UIADD3 URZ, UPT, UPT, URZ, URZ, URZ ;  /* 0x000000fffffff290 */ /* 0x000fe4000fffe0ff */
[----:B------:R-:W-:Y:S05]  /*7790*/  @!P0 BRA `(.L_x_124) ;  /* 0x0000000000408947 */ /* 0x000fea0003800000 */
[----:B------:R-:W4:Y:S01]  /*77a0*/  LDCU.64 UR8, c[0x4][0x70] ;  /* 0x01000e00ff0877ac */ /* 0x000f220008000a00 */
[----:B------:R-:W-:Y:S01]  /*77b0*/  MOV R3, 0x0 ;  /* 0x0000000000037802 */ /* 0x000fe20000000f00 */
[----:B------:R-:W-:Y:S02]  /*77c0*/  HFMA2 R12, -RZ, RZ, 0, 5.9604644775390625e-08 ;  /* 0x00000001ff0c7431 */ /* 0x000fe400000001ff */
[----:B-1----:R-:W-:Y:S02]  /*77d0*/  IMAD.MOV.U32 R8, RZ, RZ, 0x192 ;  /* 0x00000192ff087424 */ /* 0x002fe400078e00ff */
[----:B------:R-:W-:Y:S01]  /*77e0*/  IMAD.MOV.U32 R13, RZ, RZ, RZ ;  /* 0x000000ffff0d7224 */ /* 0x000fe200078e00ff */
[----:B------:R-:W1:Y:S01]  /*77f0*/  LDCU.64 UR6, c[0x4][0x78] ;  /* 0x01000f00ff0677ac */ /* 0x000e620008000a00 */
[----:B---3--:R-:W3:Y:S01]  /*7800*/  LDC.64 R2, c[0x4][R3] ;  /* 0x0100000003027b82 */ /* 0x008ee20000000a00 */
[----:B------:R-:W5:Y:S01]  /*7810*/  LDCU.64 UR4, c[0x4][0x10] ;  /* 0x01000200ff0477ac */ /* 0x000f620008000a00 */
[----:B----4-:R-:W-:Y:S01]  /*7820*/  MOV R5, UR9 ;  /* 0x0000000900057c02 */ /* 0x010fe20008000f00 */
[----:B------:R-:W-:Y:S01]  /*7830*/  IMAD.U32 R4, RZ, RZ, UR8 ;  /* 0x00000008ff047e24 */ /* 0x000fe2000f8e00ff */
[----:B-1----:R-:W-:Y:S01]  /*7840*/  MOV R7, UR7 ;  /* 0x0000000700077c02 */ /* 0x002fe20008000f00 */
[----:B------:R-:W-:Y:S01]  /*7850*/  IMAD.U32 R6, RZ, RZ, UR6 ;  /* 0x00000006ff067e24 */ /* 0x000fe2000f8e00ff */
[----:B-----5:R-:W-:Y:S01]  /*7860*/  MOV R11, UR5 ;  /* 0x00000005000b7c02 */ /* 0x020fe20008000f00 */
[----:B------:R-:W-:Y:S02]  /*7870*/  IMAD.U32 R10, RZ, RZ, UR4 ;  /* 0x00000004ff0a7e24 */ /* 0x000fe4000f8e00ff */
[----:B------:R-:W-:Y:S07]  /*7880*/  LEPC R20, `(.L_x_124) ;  /* 0x000000001014794e */ /* 0x000fee0000000000 */
[----:B--23--:R-:W-:Y:S05]  /*7890*/  CALL.ABS.NOINC R2 ;  /* 0x0000000002007343 */ /* 0x00cfea0003c00000 */
.L_x_124:
[----:B------:R-:W-:Y:S01]  /*78a0*/  ISETP.NE.AND P6, PT, R59, RZ, PT ;  /* 0x000000ff3b00720c */ /* 0x000fe20003fc5270 */
[----:B------:R-:W-:Y:S05]  /*78b0*/  WARPSYNC.ALL ;  /* 0x0000000000007948 */ /* 0x000fea0003800000 */
[----:B------:R-:W-:Y:S01]  /*78c0*/  R2UR UR4, R25 ;  /* 0x00000000190472ca */ /* 0x000fe200000e0000 */
[----:B-1----:R-:W-:Y:S01]  /*78d0*/  HADD2.F32 R3, -RZ, R28.H0_H0 ;  /* 0x2000001cff037230 */ /* 0x002fe20000004100 */
[----:B------:R-:W-:Y:S01]  /*78e0*/  ISETP.NE.AND P0, PT, R56, RZ, PT ;  /* 0x000000ff3800720c */ /* 0x000fe20003f05270 */
[----:B------:R-:W-:Y:S01]  /*78f0*/  HADD2.F32 R20, -RZ, R30.H0_H0 ;  /* 0x2000001eff147230 */ /* 0x000fe20000004100 */
[----:B------:R-:W-:Y:S09]  /*7900*/  BSSY.RECONVERGENT B0, `(.L_x_125) ;  /* 0x0000053000007945 */ /* 0x000ff20003800200 */
[----:B---3--:R-:W1:Y:S02]  /*7910*/  LDTM.16dp256bit.x4 R4, tmem[UR4+0x40] ;  /* 0x00004004000479ee */ /* 0x008e640008120000 */
        /* <DEDUP_REMOVED lines=60> */
[----:B------:R-:W-:Y:S02]  /*7ce0*/  LEA R3, R62, UR44, 0x3 ;  /* 0x0000002c3e037c11 */ /* 0x000fe4000f8e18ff */
[----:B------:R-:W-:Y:S01]  /*7cf0*/  @P6 PRMT R0, R0, 0x654, R2 ;  /* 0x0000065400006816 */ /* 0x000fe20000000002 */
[----:B------:R-:W-:Y:S01]  /*7d00*/  @!PT LDS RZ, [RZ] ;  /* 0x00000000fffff984 */ /* 0x000fe20000000800 */
[----:B------:R-:W-:Y:S01]  /*7d10*/  @!PT LDS RZ, [RZ] ;  /* 0x00000000fffff984 */ /* 0x000fe20000000800 */
[----:B------:R-:W-:Y:S01]  /*7d20*/  @!PT LDS RZ, [RZ] ;  /* 0x00000000fffff984 */ /* 0x000fe20000000800 */
[----:B------:R-:W-:Y:S01]  /*7d30*/  @!PT LDS RZ, [RZ] ;  /* 0x00000000fffff984 */ /* 0x000fe20000000800 */
[----:B------:R3:W-:Y:S06]  /*7d40*/  MEMBAR.ALL.CTA ;  /* 0x0000000000007992 */ /* 0x0007ec0000008000 */
[----:B---3--:R-:W3:Y:S01]  /*7d50*/  FENCE.VIEW.ASYNC.S ;  /* 0x00000000000073c6 */ /* 0x008ee20000000000 */
[----:B------:R-:W-:Y:S01]  /*7d60*/  @P6 SHF.L.U32 R2, R54, 0x1f, RZ ;  /* 0x0000001f36026819 */ /* 0x000fe200000006ff */
        /* <DEDUP_REMOVED lines=12> */
.L_x_126:
[----:B------:R-:W-:Y:S05]  /*7e30*/  BSYNC.RECONVERGENT B0 ;  /* 0x0000000000007941 */ /* 0x000fea0003800200 */
.L_x_125:
        /* <DEDUP_REMOVED lines=19> */
.L_x_130:
[----:B------:R-:W-:Y:S05]  /*7f70*/  BSYNC B0 ;  /* 0x0000000000007941 */ /* 0x000fea0003800000 */
.L_x_129:
[----:B------:R-:W-:Y:S11]  /*7f80*/  ISETP.NE.AND P0, PT, R65, RZ, PT ;  /* 0x000000ff4100720c */ /* 0x000ff60003f05270 */
[----:B------:R-:W-:Y:S02]  /*7f90*/  @!UPT UIADD3 URZ, UPT, UPT, URZ, URZ, URZ ;  /* 0x000000fffffff290 */ /* 0x000fe4000fffe0ff */
[----:B------:R-:W-:Y:S05]  /*7fa0*/  @P0 WARPSYNC.ALL ;  /* 0x0000000000000948 */ /* 0x000fea0003800000 */
[----:B------:R4:W1:Y:S04]  /*7fb0*/  @P0 LDSM.16.M88.4 R28, [R62+UR44+0x200] ;  /* 0x0002002c3e1c083b */ /* 0x0008680008000200 */
[----:B------:R4:W1:Y:S02]  /*7fc0*/  @P0 LDSM.16.M88.4 R36, [R2+0x200] ;  /* 0x000200000224083b */ /* 0x0008640000000200 */
.L_x_128:
[----:B------:R-:W-:Y:S05]  /*7fd0*/  BSYNC B1 ;  /* 0x0000000000017941 */ /* 0x000fea0003800000 */
.L_x_127:
[----:B---3--:R-:W-:Y:S05]  /*7fe0*/  VIADD R0, R25, 0x60 ;  /* 0x0000006019007836 */ /* 0x008fea0000000000 */
[----:B------:R-:W-:Y:S04]  /*7ff0*/  SHF.R.U32.HI R0, RZ, 0x15, R0 ;  /* 0x00000015ff007819 */ /* 0x000fe80000011600 */
[----:B------:R-:W-:Y:S11]  /*8000*/  LOP3.LUT P0, RZ, R0, 0x3, R46, 0x48, !PT ;  /* 0x0000000300ff7812 */ /* 0x000ff6000780482e */
[----:B------:R-:W-:Y:S02]  /*8010*/  @!UPT UIADD3 URZ, UPT, UPT, URZ, URZ, URZ ;  /* 0x000000fffffff290 */ /* 0x000fe4000fffe0ff */
[----:B------:R-:W-:Y:S05]  /*8020*/  @!P0 BRA `(.L_x_132) ;  /* 0x0000000000408947 */ /* 0x000fea0003800000 */
[----:B------:R-:W3:Y:S01]  /*8030*/  LDCU.64 UR8, c[0x4][0x70] ;  /* 0x01000e00ff0877ac */ /* 0x000ee20008000a00 */
[----:B------:R-:W-:Y:S01]  /*8040*/  MOV R3, 0x0 ;  /* 0x0000000000037802 */ /* 0x000fe20000000f00 */
[----:B------:R-:W-:Y:S02]  /*8050*/  HFMA2 R12, -RZ, RZ, 0, 5.9604644775390625e-08 ;  /* 0x00000001ff0c7431 */ /* 0x000fe400000001ff */
[----:B-1----:R-:W-:Y:S02]  /*8060*/  IMAD.MOV.U32 R8, RZ, RZ, 0x192 ;  /* 0x00000192ff087424 */ /* 0x002fe400078e00ff */
[----:B------:R-:W-:Y:S01]  /*8070*/  IMAD.MOV.U32 R13, RZ, RZ, RZ ;  /* 0x000000ffff0d7224 */ /* 0x000fe200078e00ff */
[----:B------:R-:W1:Y:S01]  /*8080*/  LDCU.64 UR6, c[0x4][0x78] ;  /* 0x01000f00ff0677ac */ /* 0x000e620008000a00 */
[----:B----4-:R-:W4:Y:S01]  /*8090*/  LDC.64 R2, c[0x4][R3] ;  /* 0x0100000003027b82 */ /* 0x010f220000000a00 */
        /* <DEDUP_REMOVED lines=9> */
.L_x_132:
[----:B------:R-:W-:Y:S01]  /*8130*/  ISETP.NE.AND P0, PT, R56, RZ, PT ;  /* 0x000000ff3800720c */ /* 0x000fe20003f05270 */
[----:B------:R-:W-:Y:S05]  /*8140*/  WARPSYNC.ALL ;  /* 0x0000000000007948 */ /* 0x000fea0003800000 */
[----:B------:R-:W-:Y:S01]  /*8150*/  R2UR UR4, R25 ;  /* 0x00000000190472ca */ /* 0x000fe200000e0000 */
[--C-:B-1----:R-:W-:Y:S01]  /*8160*/  HADD2.F32 R0, -RZ, R28.reuse.H0_H0 ;  /* 0x2000001cff007230 */ /* 0x102fe20000004100 */
[----:B------:R-:W-:Y:S01]  /*8170*/  BSSY.RECONVERGENT B0, `(.L_x_133) ;  /* 0x0000052000007945 */ /* 0x000fe20003800200 */
[----:B----4-:R-:W-:Y:S02]  /*8180*/  HADD2.F32 R2, -RZ, R28.H1_H1 ;  /* 0x3000001cff027230 */ /* 0x010fe40000004100 */
[--C-:B------:R-:W-:Y:S02]  /*8190*/  HADD2.F32 R3, -RZ, R29.reuse.H0_H0 ;  /* 0x2000001dff037230 */ /* 0x100fe40000004100 */
[----:B------:R-:W-:Y:S02]  /*81a0*/  HADD2.F32 R20, -RZ, R29.H1_H1 ;  /* 0x3000001dff147230 */ /* 0x000fe40000004100 */
[--C-:B------:R-:W-:Y:S02]  /*81b0*/  HADD2.F32 R21, -RZ, R30.reuse.H0_H0 ;  /* 0x2000001eff157230 */ /* 0x100fe40000004100 */
[----:B------:R-:W-:Y:S02]  /*81c0*/  HADD2.F32 R25, -RZ, R30.H1_H1 ;  /* 0x3000001eff197230 */ /* 0x000fe40000004100 */
[----:B------:R-:W1:Y:S01]  /*81d0*/  LDTM.16dp256bit.x4 R4, tmem[UR4+0x60] ;  /* 0x00006004000479ee */ /* 0x000e620008120000 */
[----:B------:R-:W-:Y:S01]  /*81e0*/  R2UR UR4, R26 ;  /* 0x000000001a0472ca */ /* 0x000fe200000e0000 */
[----:B------:R-:W-:Y:S01]  /*81f0*/  NOP ;  /* 0x0000000000007918 */ /* 0x000fe20000000000 */
[--C-:B------:R-:W-:Y:S02]  /*8200*/  HADD2.F32 R26, -RZ, R31.reuse.H0_H0 ;  /* 0x2000001fff1a7230 */ /* 0x100fe40000004100 */
[----:B------:R-:W-:Y:S02]  /*8210*/  HADD2.F32 R28, -RZ, R31.H1_H1 ;  /* 0x3000001fff1c7230 */ /* 0x000fe40000004100 */
[--C-:B------:R-:W-:Y:S02]  /*8220*/  HADD2.F32 R29, -RZ, R36.reuse.H0_H0 ;  /* 0x20000024ff1d7230 */ /* 0x100fe40000004100 */
[----:B------:R-:W-:Y:S02]  /*8230*/  HADD2.F32 R30, -RZ, R36.H1_H1 ;  /* 0x30000024ff1e7230 */ /* 0x000fe40000004100 */
[--C-:B------:R-:W-:Y:S02]  /*8240*/  HADD2.F32 R31, -RZ, R37.reuse.H0_H0 ;  /* 0x20000025ff1f7230 */ /* 0x100fe40000004100 */
[----:B------:R-:W-:Y:S01]  /*8250*/  HADD2.F32 R32, -RZ, R37.H1_H1 ;  /* 0x30000025ff207230 */ /* 0x000fe20000004100 */
[----:B------:R-:W-:Y:S01]  /*8260*/  UIADD3 UR4, UPT, UPT, UR4, 0xc0, URZ ;  /* 0x000000c004047890 */ /* 0x000fe2000fffe0ff */
[--C-:B------:R-:W-:Y:S02]  /*8270*/  HADD2.F32 R33, -RZ, R38.reuse.H0_H0 ;  /* 0x20000026ff217230 */ /* 0x100fe40000004100 */
[----:B------:R-:W-:Y:S01]  /*8280*/  HADD2.F32 R34, -RZ, R38.H1_H1 ;  /* 0x30000026ff227230 */ /* 0x000fe20000004100 */
[----:B------:R-:W-:Y:S01]  /*8290*/  UPRMT UR4, UR52, 0x654, UR4 ;  /* 0x0000065434047896 */ /* 0x000fe20008000004 */
[--C-:B------:R-:W-:Y:S02]  /*82a0*/  HADD2.F32 R35, -RZ, R39.reuse.H0_H0 ;  /* 0x20000027ff237230 */ /* 0x100fe40000004100 */
[----:B------:R-:W-:Y:S02]  /*82b0*/  HADD2.F32 R36, -RZ, R39.H1_H1 ;  /* 0x30000027ff247230 */ /* 0x000fe40000004100 */
[C---:B-1----:R-:W-:Y:S01]  /*82c0*/  FMUL R4, R24.reuse, R4 ;  /* 0x0000000418047220 */ /* 0x042fe20000400000 */
[C---:B------:R-:W-:Y:S01]  /*82d0*/  FMUL R5, R24.reuse, R5 ;  /* 0x0000000518057220 */ /* 0x040fe20000400000 */
[C---:B------:R-:W-:Y:S02]  /*82e0*/  FMUL R6, R24.reuse, R6 ;  /* 0x0000000618067220 */ /* 0x040fe40000400000 */
[----:B------:R-:W-:Y:S01]  /*82f0*/  SYNCS.ARRIVE.TRANS64.RED.A1T0 RZ, [UR4], RZ ;  /* 0x000000ffffff79a7 */ /* 0x000fe20008100404 */
[C---:B------:R-:W-:Y:S01]  /*8300*/  FFMA R4, R27.reuse, R0, R4 ;  /* 0x000000001b047223 */ /* 0x040fe20000000004 */
[C---:B------:R-:W-:Y:S01]  /*8310*/  FFMA R5, R27.reuse, R2, R5 ;  /* 0x000000021b057223 */ /* 0x040fe20000000005 */
[----:B------:R-:W-:Y:S01]  /*8320*/  FFMA R6, R27, R3, R6 ;  /* 0x000000031b067223 */ /* 0x000fe20000000006 */
[C---:B------:R-:W-:Y:S01]  /*8330*/  FMUL R7, R24.reuse, R7 ;  /* 0x0000000718077220 */ /* 0x040fe20000400000 */
[C---:B------:R-:W-:Y:S01]  /*8340*/  FMUL R8, R24.reuse, R8 ;  /* 0x0000000818087220 */ /* 0x040fe20000400000 */
[C---:B------:R-:W-:Y:S01]  /*8350*/  FMUL R9, R24.reuse, R9 ;  /* 0x0000000918097220 */ /* 0x040fe20000400000 */
[----:B------:R-:W-:Y:S01]  /*8360*/  F2FP.F16.F32.PACK_AB R4, R5, R4 ;  /* 0x000000040504723e */ /* 0x000fe200000000ff */
[C---:B------:R-:W-:Y:S01]  /*8370*/  FFMA R7, R27.reuse, R20, R7 ;  /* 0x000000141b077223 */ /* 0x040fe20000000007 */
[C---:B------:R-:W-:Y:S01]  /*8380*/  FFMA R8, R27.reuse, R21, R8 ;  /* 0x000000151b087223 */ /* 0x040fe20000000008 */
[C---:B------:R-:W-:Y:S01]  /*8390*/  FFMA R9, R27.reuse, R25, R9 ;  /* 0x000000191b097223 */ /* 0x040fe20000000009 */
[C---:B------:R-:W-:Y:S01]  /*83a0*/  FMUL R0, R24.reuse, R10 ;  /* 0x0000000a18007220 */ /* 0x040fe20000400000 */
[C---:B------:R-:W-:Y:S01]  /*83b0*/  FMUL R2, R24.reuse, R11 ;  /* 0x0000000b18027220 */ /* 0x040fe20000400000 */
[C---:B------:R-:W-:Y:S01]  /*83c0*/  FMUL R3, R24.reuse, R12 ;  /* 0x0000000c18037220 */ /* 0x040fe20000400000 */
[C---:B------:R-:W-:Y:S01]  /*83d0*/  FMUL R10, R24.reuse, R13 ;  /* 0x0000000d180a7220 */ /* 0x040fe20000400000 */
[C---:B------:R-:W-:Y:S01]  /*83e0*/  FFMA R0, R27.reuse, R26, R0 ;  /* 0x0000001a1b007223 */ /* 0x040fe20000000000 */
[C---:B------:R-:W-:Y:S01]  /*83f0*/  FMUL R11, R24.reuse, R14 ;  /* 0x0000000e180b7220 */ /* 0x040fe20000400000 */
[C---:B------:R-:W-:Y:S01]  /*8400*/  FFMA R2, R27.reuse, R28, R2 ;  /* 0x0000001c1b027223 */ /* 0x040fe20000000002 */
[C---:B------:R-:W-:Y:S01]  /*8410*/  FMUL R15, R24.reuse, R15 ;  /* 0x0000000f180f7220 */ /* 0x040fe20000400000 */
[C---:B------:R-:W-:Y:S01]  /*8420*/  FMUL R12, R24.reuse, R16 ;  /* 0x00000010180c7220 */ /* 0x040fe20000400000 */
[C---:B------:R-:W-:Y:S01]  /*8430*/  FFMA R3, R27.reuse, R29, R3 ;  /* 0x0000001d1b037223 */ /* 0x040fe20000000003 */
[C---:B------:R-:W-:Y:S01]  /*8440*/  FMUL R13, R24.reuse, R17 ;  /* 0x00000011180d7220 */ /* 0x040fe20000400000 */
[C---:B------:R-:W-:Y:S01]  /*8450*/  FFMA R10, R27.reuse, R30, R10 ;  /* 0x0000001e1b0a7223 */ /* 0x040fe2000000000a */
[C---:B------:R-:W-:Y:S01]  /*8460*/  FMUL R14, R24.reuse, R18 ;  /* 0x00000012180e7220 */ /* 0x040fe20000400000 */
[C---:B------:R-:W-:Y:S01]  /*8470*/  FFMA R11, R27.reuse, R31, R11 ;  /* 0x0000001f1b0b7223 */ /* 0x040fe2000000000b */
[C---:B------:R-:W-:Y:S01]  /*8480*/  FFMA R15, R27.reuse, R32, R15 ;  /* 0x000000201b0f7223 */ /* 0x040fe2000000000f */
[----:B------:R-:W-:Y:S01]  /*8490*/  FMUL R19, R24, R19 ;  /* 0x0000001318137220 */ /* 0x000fe20000400000 */
[C---:B------:R-:W-:Y:S01]  /*84a0*/  FFMA R12, R27.reuse, R33, R12 ;  /* 0x000000211b0c7223 */ /* 0x040fe2000000000c */
[C---:B------:R-:W-:Y:S01]  /*84b0*/  FFMA R13, R27.reuse, R34, R13 ;  /* 0x000000221b0d7223 */ /* 0x040fe2000000000d */
[----:B------:R-:W-:Y:S01]  /*84c0*/  FFMA R14, R27, R35, R14 ;  /* 0x000000231b0e7223 */ /* 0x000fe2000000000e */
[----:B------:R-:W-:Y:S01]  /*84d0*/  F2FP.F16.F32.PACK_AB R5, R7, R6 ;  /* 0x000000060705723e */ /* 0x000fe200000000ff */
[----:B------:R-:W-:Y:S01]  /*84e0*/  FFMA R19, R27, R36, R19 ;  /* 0x000000241b137223 */ /* 0x000fe20000000013 */
[----:B------:R-:W-:Y:S02]  /*84f0*/  F2FP.F16.F32.PACK_AB R6, R9, R8 ;  /* 0x000000080906723e */ /* 0x000fe400000000ff */
        /* <DEDUP_REMOVED lines=25> */
.L_x_134:
[----:B------:R-:W-:Y:S05]  /*8690*/  BSYNC.RECONVERGENT B0 ;  /* 0x0000000000007941 */ /* 0x000fea0003800200 */
.L_x_133:
[----:B------:R-:W-:Y:S01]  /*86a0*/  BAR.SYNC.DEFER_BLOCKING 0x1, 0x80 ;  /* 0x0042000000007b1d */ /* 0x000fe20000010000 */
[----:B------:R-:W-:Y:S01]  /*86b0*/  UISETP.NE.AND UP0, UPT, UR47, -0x4, UPT ;  /* 0xfffffffc2f00788c */ /* 0x000fe2000bf05270 */
[----:B------:R-:W-:Y:S08]  /*86c0*/  IADD3 R22, PT, PT, R22, 0x1, RZ ;  /* 0x0000000116167810 */ /* 0x000ff00007ffe0ff */
[----:B------:R-:W-:Y:S05]  /*86d0*/  BRA.U !UP0, `(.L_x_135) ;  /* 0x0000000108287547 */ /* 0x000fea000b800000 */
[----:B------:R-:W-:Y:S01]  /*86e0*/  ISETP.NE.AND P0, PT, R59, RZ, PT ;  /* 0x000000ff3b00720c */ /* 0x000fe20003f05270 */
[----:B------:R-:W-:Y:S01]  /*86f0*/  IMAD.U32 R2, RZ, RZ, UR46 ;  /* 0x0000002eff027e24 */ /* 0x000fe2000f8e00ff */
[----:B------:R-:W-:Y:S01]  /*8700*/  UIADD3 UR4, UPT, UPT, UR46, 0x1, URZ ;  /* 0x000000012e047890 */ /* 0x000fe2000fffe0ff */
[----:B------:R-:W-:Y:S03]  /*8710*/  IMAD.U32 R0, RZ, RZ, UR52 ;  /* 0x00000034ff007e24 */ /* 0x000fe6000f8e00ff */
[----:B------:R-:W-:Y:S04]  /*8720*/  UISETP.NE.AND UP0, UPT, UR4, 0x4, UPT ;  /* 0x000000040400788c */ /* 0x000fe8000bf05270 */
[----:B------:R-:W-:Y:S03]  /*8730*/  USEL UR46, UR4, URZ, UP0 ;  /* 0x000000ff042e7287 */ /* 0x000fe60008000000 */
[----:B------:R-:W-:Y:S05]  /*8740*/  @P0 LEA R2, R2, UR44, 0x3 ;  /* 0x0000002c02020c11 */ /* 0x000fea000f8e18ff */
[----:B------:R-:W-:Y:S05]  /*8750*/  @P0 VIADD R2, R2, 0x50 ;  /* 0x0000005002020836 */ /* 0x000fea0000000000 */
[----:B------:R-:W-:Y:S04]  /*8760*/  @P0 PRMT R0, R0, 0x654, R2 ;  /* 0x0000065400000816 */ /* 0x000fe80000000002 */
[----:B------:R3:W-:Y:S03]  /*8770*/  @P0 SYNCS.ARRIVE.TRANS64.RED.A1T0 RZ, [R0+URZ], RZ ;  /* 0x000000ff00ff09a7 */ /* 0x0007e600081004ff */
.L_x_135:
[----:B------:R-:W-:Y:S01]  /*8780*/  R2UR UR4, R47 ;  /* 0x000000002f0472ca */ /* 0x000fe200000e0000 */
[----:B------:R-:W-:Y:S01]  /*8790*/  UISETP.NE.AND UP0, UPT, UR62, URZ, UPT ;  /* 0x000000ff3e00728c */ /* 0x000fe2000bf05270 */
[----:B------:R-:W-:Y:S01]  /*87a0*/  ISETP.NE.AND P0, PT, R51, 0x2, PT ;  /* 0x000000023300780c */ /* 0x000fe20003f05270 */
[----:B------:R-:W-:Y:S01]  /*87b0*/  UIADD3 UR16, UPT, UPT, UR38, UR63, URZ ;  /* 0x0000003f26107290 */ /* 0x000fe2000fffe0ff */
[----:B------:R-:W-:Y:S01]  /*87c0*/  ISETP.NE.AND P1, PT, R22, 0x4, PT ;  /* 0x000000041600780c */ /* 0x000fe20003f25270 */
[----:B------:R-:W-:Y:S01]  /*87d0*/  UIADD3 UR47, UPT, UPT, UR47, 0x4, URZ ;  /* 0x000000042f2f7890 */ /* 0x000fe2000fffe0ff */
[----:B------:R-:W-:Y:S01]  /*87e0*/  SEL R2, RZ, 0x1, P0 ;  /* 0x00000001ff027807 */ /* 0x000fe20000000000 */
[----:B------:R-:W-:Y:S01]  /*87f0*/  UMOV UR36, UR61 ;  /* 0x0000003d00247c82 */ /* 0x000fe20008000000 */
[----:B---3--:R-:W-:Y:S02]  /*8800*/  SEL R0, RZ, 0x1, P1 ;  /* 0x00000001ff007807 */ /* 0x008fe40000800000 */
[----:B------:R-:W-:Y:S02]  /*8810*/  LOP3.LUT R52, R52, R2, RZ, 0x3c, !PT ;  /* 0x0000000234347212 */ /* 0x000fe400078e3cff */
[----:B------:R-:W-:Y:S01]  /*8820*/  LOP3.LUT R53, R53, R0, RZ, 0x3c, !PT ;  /* 0x0000000035357212 */ /* 0x000fe200078e3cff */
[----:B------:R-:W-:Y:S01]  /*8830*/  UIADD3 UR20, UPT, UPT, UR37, UR4, URZ ;  /* 0x0000000425147290 */ /* 0x000fe2000fffe0ff */
[----:B------:R-:W-:Y:S02]  /*8840*/  SEL R51, R51, RZ, P0 ;  /* 0x000000ff33337207 */ /* 0x000fe40000000000 */
[----:B------:R-:W-:Y:S01]  /*8850*/  SEL R22, R22, RZ, P1 ;  /* 0x000000ff16167207 */ /* 0x000fe20000800000 */
[----:B------:R-:W-:Y:S08]  /*8860*/  BRA.U UP0, `(.L_x_136) ;  /* 0xffffffcd00a47547 */ /* 0x000ff0000b83ffff */
[----:B------:R-:W-:-:S13]  /*8870*/  R2UR UR4, R48 ;  /* 0x00000000300472ca */ /* 0x000fda00000e0000 */
[----:B------:R-:W-:-:S09]  /*8880*/  UISETP.NE.AND UP0, UPT, UR4, URZ, UPT ;  /* 0x000000ff0400728c */ /* 0x000fd2000bf05270 */
[----:B------:R-:W-:Y:S05]  /*8890*/  BRA.U !UP0, `(.L_x_137) ;  /* 0x0000000108487547 */ /* 0x000fea000b800000 */
[----:B------:R-:W3:Y:S02]  /*88a0*/  LDCU.64 UR4, c[0x0][0x890] ;  /* 0x00011200ff0477ac */ /* 0x000ee40008000a00 */
[----:B---3--:R-:W-:-:S04]  /*88b0*/  UISETP.NE.U32.AND UP0, UPT, UR4, URZ, UPT ;  /* 0x000000ff0400728c */ /* 0x008fc8000bf05070 */
[----:B------:R-:W-:-:S09]  /*88c0*/  UISETP.NE.AND.EX UP0, UPT, UR5, URZ, UPT, UP0 ;  /* 0x000000ff0500728c */ /* 0x000fd2000bf05300 */
[----:B------:R-:W-:Y:S05]  /*88d0*/  BRA.U UP0, `(.L_x_138) ;  /* 0x00000001000c7547 */ /* 0x000fea000b800000 */
[----:B------:R-:W-:-:S13]  /*88e0*/  FSETP.NEU.AND P0, PT, R27, RZ, PT ;  /* 0x000000ff1b00720b */ /* 0x000fda0003f0d000 */
[----:B------:R-:W-:Y:S05]  /*88f0*/  @!P0 EXIT ;  /* 0x000000000000894d */ /* 0x000fea0003800000 */
[----:B------:R-:W-:Y:S05]  /*8900*/  BRA `(.L_x_137) ;  /* 0x00000000002c7947 */ /* 0x000fea0003800000 */
.L_x_138:
[----:B------:R-:W-:Y:S01]  /*8910*/  ISETP.NE.AND P0, PT, R50, RZ, PT ;  /* 0x000000ff3200720c */ /* 0x000fe20003f05270 */
[----:B------:R-:W-:-:S12]  /*8920*/  BSSY.RECONVERGENT B0, `(.L_x_137) ;  /* 0x0000009000007945 */ /* 0x000fd80003800200 */
[----:B------:R-:W-:Y:S05]  /*8930*/  @P0 BRA `(.L_x_139) ;  /* 0x0000000000140947 */ /* 0x000fea0003800000 */
[----:B------:R-:W3:Y:S02]  /*8940*/  LDCU.64 UR4, c[0x0][0x888] ;  /* 0x00011100ff0477ac */ /* 0x000ee40008000a00 */
[----:B---3--:R-:W-:-:S04]  /*8950*/  ISETP.NE.U32.AND P0, PT, RZ, UR4, PT ;  /* 0x00000004ff007c0c */ /* 0x008fc8000bf05070 */
[----:B------:R-:W-:-:S13]  /*8960*/  ISETP.NE.AND.EX P0, PT, RZ, UR5, PT, P0 ;  /* 0x00000005ff007c0c */ /* 0x000fda000bf05300 */
[----:B------:R-:W-:Y:S05]  /*8970*/  @!P0 EXIT ;  /* 0x000000000000894d */ /* 0x000fea0003800000 */
[----:B------:R-:W-:Y:S05]  /*8980*/  BRA `(.L_x_140) ;  /* 0x0000000000087947 */ /* 0x000fea0003800000 */
.L_x_139:
[----:B------:R-:W-:-:S13]  /*8990*/  FSETP.NEU.AND P0, PT, R27, RZ, PT ;  /* 0x000000ff1b00720b */ /* 0x000fda0003f0d000 */
[----:B------:R-:W-:Y:S05]  /*89a0*/  @!P0 EXIT ;  /* 0x000000000000894d */ /* 0x000fea0003800000 */
.L_x_140:
[----:B------:R-:W-:Y:S05]  /*89b0*/  BSYNC.RECONVERGENT B0 ;  /* 0x0000000000007941 */ /* 0x000fea0003800200 */
.L_x_137:
[----:B------:R-:W-:Y:S01]  /*89c0*/  ULEA UR4, UR46, UR44, 0x3 ;  /* 0x0000002c2e047291 */ /* 0x000fe2000f8e18ff */
[----:B------:R-:W-:-:S04]  /*89d0*/  DEPBAR.LE SB0, 0x0 ;  /* 0x000080000000791a */ /* 0x000fc80000000000 */
[----:B------:R-:W-:-:S04]  /*89e0*/  UIADD3 UR4, UPT, UPT, UR4, 0x50, URZ ;  /* 0x0000005004047890 */ /* 0x000fc8000fffe0ff */
[----:B------:R-:W-:-:S09]  /*89f0*/  UPRMT UR4, UR52, 0x654, UR4 ;  /* 0x0000065434047896 */ /* 0x000fd20008000004 */
[----:B------:R-:W-:Y:S01]  /*8a00*/  SYNCS.ARRIVE.TRANS64.RED.A1T0 RZ, [UR4], RZ ;  /* 0x000000ffffff79a7 */ /* 0x000fe20008100404 */
[----:B------:R-:W-:Y:S05]  /*8a10*/  EXIT ;  /* 0x000000000000794d */ /* 0x000fea0003800000 */
.L_x_24:
[----:B--2---:R2:W3:Y:S02]  /*8a20*/  SYNCS.PHASECHK.TRANS64.TRYWAIT P0, [R0+URZ+0xf0], R2 ;  /* 0x0000f002000075a7 */ /* 0x0044e400080011ff */
[----:B---3--:R-:W-:Y:S05]  /*8a30*/  @!P0 NANOSLEEP.SYNCS 0x989680 ;  /* 0x009896800000895d */ /* 0x008fea0003900000 */
[----:B------:R-:W3:Y:S02]  /*8a40*/  @!P0 SYNCS.PHASECHK.TRANS64 P0, [R0+URZ+0xf0], R2 ;  /* 0x0000f002000085a7 */ /* 0x000ee400080010ff */
[----:B---3--:R-:W-:Y:S05]  /*8a50*/  @!P0 BRA `(.L_x_24) ;  /* 0xfffffffc00f08947 */ /* 0x008fea000383ffff */
[----:B------:R-:W-:Y:S05]  /*8a60*/  BRA `(.L_x_141) ;  /* 0xffffff8c00d87947 */ /* 0x000fea000383ffff */
.L_x_27:
[----:B-1----:R-:W-:-:S07]  /*8a70*/  MOV R0, UR33 ;  /* 0x0000002100007c02 */ /* 0x002fce0008000f00 */
.L_x_142:
[----:B-1----:R1:W2:Y:S02]  /*8a80*/  SYNCS.PHASECHK.TRANS64.TRYWAIT P0, [R0+URZ+0x18], R3 ;  /* 0x00001803000075a7 */ /* 0x0022a400080011ff */
[----:B--2---:R-:W-:Y:S05]  /*8a90*/  @!P0 NANOSLEEP.SYNCS 0x989680 ;  /* 0x009896800000895d */ /* 0x004fea0003900000 */
[----:B------:R-:W2:Y:S02]  /*8aa0*/  @!P0 SYNCS.PHASECHK.TRANS64 P0, [R0+URZ+0x18], R3 ;  /* 0x00001803000085a7 */ /* 0x000ea400080010ff */
[----:B--2---:R-:W-:Y:S05]  /*8ab0*/  @!P0 BRA `(.L_x_142) ;  /* 0xfffffffc00f08947 */ /* 0x004fea000383ffff */
[----:B------:R-:W-:Y:S05]  /*8ac0*/  BRA `(.L_x_26) ;  /* 0xffffff9000247947 */ /* 0x000fea000383ffff */
.L_x_36:
[----:B-1----:R-:W-:-:S07]  /*8ad0*/  MOV R0, UR33 ;  /* 0x0000002100007c02 */ /* 0x002fce0008000f00 */
.L_x_143:
[----:B-1----:R1:W2:Y:S02]  /*8ae0*/  SYNCS.PHASECHK.TRANS64.TRYWAIT P0, [R0+URZ+0x18], R3 ;  /* 0x00001803000075a7 */ /* 0x0022a400080011ff */
[----:B--2---:R-:W-:Y:S05]  /*8af0*/  @!P0 NANOSLEEP.SYNCS 0x989680 ;  /* 0x009896800000895d */ /* 0x004fea0003900000 */
[----:B------:R-:W2:Y:S02]  /*8b00*/  @!P0 SYNCS.PHASECHK.TRANS64 P0, [R0+URZ+0x18], R3 ;  /* 0x00001803000085a7 */ /* 0x000ea400080010ff */
[----:B--2---:R-:W-:Y:S05]  /*8b10*/  @!P0 BRA `(.L_x_143) ;  /* 0xfffffffc00f08947 */ /* 0x004fea000383ffff */
[----:B------:R-:W-:Y:S05]  /*8b20*/  BRA `(.L_x_35) ;  /* 0xffffff9400307947 */ /* 0x000fea000383ffff */
.L_x_43:
[----:B-1----:R1:W4:Y:S02]  /*8b30*/  SYNCS.PHASECHK.TRANS64.TRYWAIT P0, [R3+URZ+0x80], R0 ;  /* 0x00008000030075a7 */ /* 0x00232400080011ff */
[----:B----4-:R-:W-:Y:S05]  /*8b40*/  @!P0 NANOSLEEP.SYNCS 0x989680 ;  /* 0x009896800000895d */ /* 0x010fea0003900000 */
[----:B------:R-:W4:Y:S02]  /*8b50*/  @!P0 SYNCS.PHASECHK.TRANS64 P0, [R3+URZ+0x80], R0 ;  /* 0x00008000030085a7 */ /* 0x000f2400080010ff */
[----:B----4-:R-:W-:Y:S05]  /*8b60*/  @!P0 BRA `(.L_x_43) ;  /* 0xfffffffc00f08947 */ /* 0x010fea000383ffff */
[----:B------:R-:W-:Y:S05]  /*8b70*/  BRA `(.L_x_144) ;  /* 0xffffff98001c7947 */ /* 0x000fea000383ffff */
.L_x_47:
[----:B------:R-:W-:-:S07]  /*8b80*/  MOV R0, UR4 ;  /* 0x0000000400007c02 */ /* 0x000fce0008000f00 */
.L_x_145:
[----:B-1----:R1:W2:Y:S02]  /*8b90*/  SYNCS.PHASECHK.TRANS64.TRYWAIT P0, [R0+URZ], R2 ;  /* 0x00000002000075a7 */ /* 0x0022a400080011ff */
[----:B--2---:R-:W-:Y:S05]  /*8ba0*/  @!P0 NANOSLEEP.SYNCS 0x989680 ;  /* 0x009896800000895d */ /* 0x004fea0003900000 */
[----:B------:R-:W2:Y:S02]  /*8bb0*/  @!P0 SYNCS.PHASECHK.TRANS64 P0, [R0+URZ], R2 ;  /* 0x00000002000085a7 */ /* 0x000ea400080010ff */
[----:B--2---:R-:W-:Y:S05]  /*8bc0*/  @!P0 BRA `(.L_x_145) ;  /* 0xfffffffc00f08947 */ /* 0x004fea000383ffff */
[----:B------:R-:W-:Y:S05]  /*8bd0*/  BRA `(.L_x_146) ;  /* 0xffffff9c00c47947 */ /* 0x000fea000383ffff */
.L_x_48:
[----:B------:R-:W-:-:S07]  /*8be0*/  MOV R0, UR5 ;  /* 0x0000000500007c02 */ /* 0x000fce0008000f00 */
.L_x_147:
[----:B-1----:R1:W2:Y:S02]  /*8bf0*/  SYNCS.PHASECHK.TRANS64.TRYWAIT P0, [R0+URZ], R2 ;  /* 0x00000002000075a7 */ /* 0x0022a400080011ff */
[----:B--2---:R-:W-:Y:S05]  /*8c00*/  @!P0 NANOSLEEP.SYNCS 0x989680 ;  /* 0x009896800000895d */ /* 0x004fea0003900000 */
[----:B------:R-:W2:Y:S02]  /*8c10*/  @!P0 SYNCS.PHASECHK.TRANS64 P0, [R0+URZ], R2 ;  /* 0x00000002000085a7 */ /* 0x000ea400080010ff */
[----:B--2---:R-:W-:Y:S05]  /*8c20*/  @!P0 BRA `(.L_x_147) ;  /* 0xfffffffc00f08947 */ /* 0x004fea000383ffff */
[----:B------:R-:W-:Y:S05]  /*8c30*/  BRA `(.L_x_148) ;  /* 0xffffff9c00d07947 */ /* 0x000fea000383ffff */
.L_x_51:
[----:B--2---:R2:W3:Y:S02]  /*8c40*/  SYNCS.PHASECHK.TRANS64.TRYWAIT P0, [R2+URZ+0xe0], R4 ;  /* 0x0000e004020075a7 */ /* 0x0044e400080011ff */
[----:B---3--:R-:W-:Y:S05]  /*8c50*/  @!P0 NANOSLEEP.SYNCS 0x989680 ;  /* 0x009896800000895d */ /* 0x008fea0003900000 */
[----:B------:R-:W3:Y:S02]  /*8c60*/  @!P0 SYNCS.PHASECHK.TRANS64 P0, [R2+URZ+0xe0], R4 ;  /* 0x0000e004020085a7 */ /* 0x000ee400080010ff */
[----:B---3--:R-:W-:Y:S05]  /*8c70*/  @!P0 BRA `(.L_x_51) ;  /* 0xfffffffc00f08947 */ /* 0x008fea000383ffff */
[----:B------:R-:W-:Y:S05]  /*8c80*/  BRA `(.L_x_149) ;  /* 0xffffffa0002c7947 */ /* 0x000fea000383ffff */
.L_x_52:
[----:B------:R-:W-:-:S07]  /*8c90*/  MOV R2, UR4 ;  /* 0x0000000400027c02 */ /* 0x000fce0008000f00 */
.L_x_150:
[----:B--2---:R2:W3:Y:S02]  /*8ca0*/  SYNCS.PHASECHK.TRANS64.TRYWAIT P0, [R2+URZ+0x90], R5 ;  /* 0x00009005020075a7 */ /* 0x0044e400080011ff */
[----:B---3--:R-:W-:Y:S05]  /*8cb0*/  @!P0 NANOSLEEP.SYNCS 0x989680 ;  /* 0x009896800000895d */ /* 0x008fea0003900000 */
[----:B------:R-:W3:Y:S02]  /*8cc0*/  @!P0 SYNCS.PHASECHK.TRANS64 P0, [R2+URZ+0x90], R5 ;  /* 0x00009005020085a7 */ /* 0x000ee400080010ff */
[----:B---3--:R-:W-:Y:S05]  /*8cd0*/  @!P0 BRA `(.L_x_150) ;  /* 0xfffffffc00f08947 */ /* 0x008fea000383ffff */
[----:B------:R-:W-:Y:S05]  /*8ce0*/  BRA `(.L_x_151) ;  /* 0xffffffa0003c7947 */ /* 0x000fea000383ffff */
.L_x_53:
[----:B--2---:R2:W3:Y:S02]  /*8cf0*/  SYNCS.PHASECHK.TRANS64.TRYWAIT P1, [R2+URZ+0x80], R4 ;  /* 0x00008004020075a7 */ /* 0x0044e400080211ff */
[----:B---3--:R-:W-:Y:S05]  /*8d00*/  @!P1 NANOSLEEP.SYNCS 0x989680 ;  /* 0x009896800000995d */ /* 0x008fea0003900000 */
[----:B------:R-:W3:Y:S02]  /*8d10*/  @!P1 SYNCS.PHASECHK.TRANS64 P1, [R2+URZ+0x80], R4 ;  /* 0x00008004020095a7 */ /* 0x000ee400080210ff */
[----:B---3--:R-:W-:Y:S05]  /*8d20*/  @!P1 BRA `(.L_x_53) ;  /* 0xfffffffc00f09947 */ /* 0x008fea000383ffff */
[----:B------:R-:W-:Y:S05]  /*8d30*/  BRA `(.L_x_152) ;  /* 0xffffffa0006c7947 */ /* 0x000fea000383ffff */
.L_x_56:
[----:B------:R-:W-:-:S07]  /*8d40*/  MOV R0, UR4 ;  /* 0x0000000400007c02 */ /* 0x000fce0008000f00 */
.L_x_153:
[----:B--2---:R2:W3:Y:S02]  /*8d50*/  SYNCS.PHASECHK.TRANS64.TRYWAIT P0, [R0+URZ+0x90], R2 ;  /* 0x00009002000075a7 */ /* 0x0044e400080011ff */
[----:B---3--:R-:W-:Y:S05]  /*8d60*/  @!P0 NANOSLEEP.SYNCS 0x989680 ;  /* 0x009896800000895d */ /* 0x008fea0003900000 */
[----:B------:R-:W3:Y:S02]  /*8d70*/  @!P0 SYNCS.PHASECHK.TRANS64 P0, [R0+URZ+0x90], R2 ;  /* 0x00009002000085a7 */ /* 0x000ee400080010ff */
[----:B---3--:R-:W-:Y:S05]  /*8d80*/  @!P0 BRA `(.L_x_153) ;  /* 0xfffffffc00f08947 */ /* 0x008fea000383ffff */
[----:B------:R-:W-:Y:S05]  /*8d90*/  BRA `(.L_x_55) ;  /* 0xffffffa000c07947 */ /* 0x000fea000383ffff */
.L_x_63:
[----:B-1----:R1:W2:Y:S02]  /*8da0*/  SYNCS.PHASECHK.TRANS64.TRYWAIT P1, [R0+URZ+0x80], R2 ;  /* 0x00008002000075a7 */ /* 0x0022a400080211ff */
[----:B--2---:R-:W-:Y:S05]  /*8db0*/  @!P1 NANOSLEEP.SYNCS 0x989680 ;  /* 0x009896800000995d */ /* 0x004fea0003900000 */
[----:B------:R-:W2:Y:S02]  /*8dc0*/  @!P1 SYNCS.PHASECHK.TRANS64 P1, [R0+URZ+0x80], R2 ;  /* 0x00008002000095a7 */ /* 0x000ea400080210ff */
[----:B--2---:R-:W-:Y:S05]  /*8dd0*/  @!P1 BRA `(.L_x_63) ;  /* 0xfffffffc00f09947 */ /* 0x004fea000383ffff */
[----:B------:R-:W-:Y:S05]  /*8de0*/  BRA `(.L_x_154) ;  /* 0xffffffa800547947 */ /* 0x000fea000383ffff */
.L_x_64:
[----:B------:R-:W-:-:S07]  /*8df0*/  MOV R2, UR46 ;  /* 0x0000002e00027c02 */ /* 0x000fce0008000f00 */
.L_x_155:
[----:B-1----:R1:W2:Y:S02]  /*8e00*/  SYNCS.PHASECHK.TRANS64.TRYWAIT P0, [R2+URZ+0xc0], R0 ;  /* 0x0000c000020075a7 */ /* 0x0022a400080011ff */
[----:B--2---:R-:W-:Y:S05]  /*8e10*/  @!P0 NANOSLEEP.SYNCS 0x989680 ;  /* 0x009896800000895d */ /* 0x004fea0003900000 */
[----:B------:R-:W2:Y:S02]  /*8e20*/  @!P0 SYNCS.PHASECHK.TRANS64 P0, [R2+URZ+0xc0], R0 ;  /* 0x0000c000020085a7 */ /* 0x000ea400080010ff */
[----:B--2---:R-:W-:Y:S05]  /*8e30*/  @!P0 BRA `(.L_x_155) ;  /* 0xfffffffc00f08947 */ /* 0x004fea000383ffff */
[----:B------:R-:W-:Y:S05]  /*8e40*/  BRA `(.L_x_156) ;  /* 0xffffffa800a47947 */ /* 0x000fea000383ffff */
.L_x_67:
[----:B------:R-:W-:Y:S07]  /*8e50*/  MOV R0, UR7 ;  /* 0x0000000700007c02 */ /* 0x000fee0008000f00 */
.L_x_157:
[----:B-1----:R1:W2:Y:S02]  /*8e60*/  SYNCS.PHASECHK.TRANS64.TRYWAIT P0, [R0+URZ], R2 ;  /* 0x00000002000075a7 */ /* 0x0022a400080011ff */
[----:B--2---:R-:W-:Y:S05]  /*8e70*/  @!P0 NANOSLEEP.SYNCS 0x989680 ;  /* 0x009896800000895d */ /* 0x004fea0003900000 */
[----:B------:R-:W2:Y:S02]  /*8e80*/  @!P0 SYNCS.PHASECHK.TRANS64 P0, [R0+URZ], R2 ;  /* 0x00000002000085a7 */ /* 0x000ea400080010ff */
[----:B--2---:R-:W-:Y:S05]  /*8e90*/  @!P0 BRA `(.L_x_157) ;  /* 0xfffffffc00f08947 */ /* 0x004fea000383ffff */
[----:B------:R-:W-:Y:S05]  /*8ea0*/  BRA `(.L_x_66) ;  /* 0xffffffa800c07947 */ /* 0x000fea000383ffff */
.L_x_70:
[----:B------:R-:W-:-:S07]  /*8eb0*/  MOV R0, UR4 ;  /* 0x0000000400007c02 */ /* 0x000fce0008000f00 */
.L_x_158:
[----:B--2---:R2:W4:Y:S02]  /*8ec0*/  SYNCS.PHASECHK.TRANS64.TRYWAIT P0, [R0+URZ], R2 ;  /* 0x00000002000075a7 */ /* 0x00452400080011ff */
[----:B----4-:R-:W-:Y:S05]  /*8ed0*/  @!P0 NANOSLEEP.SYNCS 0x989680 ;  /* 0x009896800000895d */ /* 0x010fea0003900000 */
[----:B------:R-:W4:Y:S02]  /*8ee0*/  @!P0 SYNCS.PHASECHK.TRANS64 P0, [R0+URZ], R2 ;  /* 0x00000002000085a7 */ /* 0x000f2400080010ff */
[----:B----4-:R-:W-:Y:S05]  /*8ef0*/  @!P0 BRA `(.L_x_158) ;  /* 0xfffffffc00f08947 */ /* 0x010fea000383ffff */
[----:B------:R-:W-:Y:S05]  /*8f00*/  BRA `(.L_x_159) ;  /* 0xffffffac00ec7947 */ /* 0x000fea000383ffff */
.L_x_71:
[----:B------:R-:W-:-:S07]  /*8f10*/  MOV R0, UR5 ;  /* 0x0000000500007c02 */ /* 0x000fce0008000f00 */
.L_x_160:
[----:B-1----:R1:W2:Y:S02]  /*8f20*/  SYNCS.PHASECHK.TRANS64.TRYWAIT P0, [R0+URZ], R3 ;  /* 0x00000003000075a7 */ /* 0x0022a400080011ff */
[----:B--2---:R-:W-:Y:S05]  /*8f30*/  @!P0 NANOSLEEP.SYNCS 0x989680 ;  /* 0x009896800000895d */ /* 0x004fea0003900000 */
[----:B------:R-:W2:Y:S02]  /*8f40*/  @!P0 SYNCS.PHASECHK.TRANS64 P0, [R0+URZ], R3 ;  /* 0x00000003000085a7 */ /* 0x000ea400080010ff */
[----:B--2---:R-:W-:Y:S05]  /*8f50*/  @!P0 BRA `(.L_x_160) ;  /* 0xfffffffc00f08947 */ /* 0x004fea000383ffff */
[----:B------:R-:W-:Y:S05]  /*8f60*/  BRA `(.L_x_161) ;  /* 0xffffffac00f87947 */ /* 0x000fea000383ffff */
.L_x_72:
[----:B------:R-:W-:-:S07]  /*8f70*/  MOV R0, UR5 ;  /* 0x0000000500007c02 */ /* 0x000fce0008000f00 */
.L_x_162:
[----:B-1----:R1:W2:Y:S02]  /*8f80*/  SYNCS.PHASECHK.TRANS64.TRYWAIT P0, [R0+URZ], R3 ;  /* 0x00000003000075a7 */ /* 0x0022a400080011ff */
[----:B--2---:R-:W-:Y:S05]  /*8f90*/  @!P0 NANOSLEEP.SYNCS 0x989680 ;  /* 0x009896800000895d */ /* 0x004fea0003900000 */
[----:B------:R-:W2:Y:S02]  /*8fa0*/  @!P0 SYNCS.PHASECHK.TRANS64 P0, [R0+URZ], R3 ;  /* 0x00000003000085a7 */ /* 0x000ea400080010ff */
[----:B--2---:R-:W-:Y:S05]  /*8fb0*/  @!P0 BRA `(.L_x_162) ;  /* 0xfffffffc00f08947 */ /* 0x004fea000383ffff */
[----:B------:R-:W-:Y:S05]  /*8fc0*/  BRA `(.L_x_163) ;  /* 0xffffffb000047947 */ /* 0x000fea000383ffff */
.L_x_73:
[----:B-1----:R-:W-:-:S07]  /*8fd0*/  MOV R0, UR4 ;  /* 0x0000000400007c02 */ /* 0x002fce0008000f00 */
.L_x_164:
[----:B-1----:R1:W2:Y:S02]  /*8fe0*/  SYNCS.PHASECHK.TRANS64.TRYWAIT P0, [R0+URZ], R2 ;  /* 0x00000002000075a7 */ /* 0x0022a400080011ff */
[----:B--2---:R-:W-:Y:S05]  /*8ff0*/  @!P0 NANOSLEEP.SYNCS 0x989680 ;  /* 0x009896800000895d */ /* 0x004fea0003900000 */
[----:B------:R-:W2:Y:S02]  /*9000*/  @!P0 SYNCS.PHASECHK.TRANS64 P0, [R0+URZ], R2 ;  /* 0x00000002000085a7 */ /* 0x000ea400080010ff */
[----:B--2---:R-:W-:Y:S05]  /*9010*/  @!P0 BRA `(.L_x_164) ;  /* 0xfffffffc00f08947 */ /* 0x004fea000383ffff */
[----:B------:R-:W-:Y:S05]  /*9020*/  BRA `(.L_x_165) ;  /* 0xffffffb000107947 */ /* 0x000fea000383ffff */
.L_x_78:
[----:B---3--:R3:W4:Y:S02]  /*9030*/  SYNCS.PHASECHK.TRANS64.TRYWAIT P0, [R12+URZ+0x80], R0 ;  /* 0x000080000c0075a7 */ /* 0x00872400080011ff */
[----:B----4-:R-:W-:Y:S05]  /*9040*/  @!P0 NANOSLEEP.SYNCS 0x989680 ;  /* 0x009896800000895d */ /* 0x010fea0003900000 */
[----:B------:R-:W4:Y:S02]  /*9050*/  @!P0 SYNCS.PHASECHK.TRANS64 P0, [R12+URZ+0x80], R0 ;  /* 0x000080000c0085a7 */ /* 0x000f2400080010ff */
[----:B----4-:R-:W-:Y:S05]  /*9060*/  @!P0 BRA `(.L_x_78) ;  /* 0xfffffffc00f08947 */ /* 0x010fea000383ffff */
[----:B------:R-:W-:Y:S05]  /*9070*/  BRA `(.L_x_166) ;  /* 0xffffffb400307947 */ /* 0x000fea000383ffff */
.L_x_81:
[----:B-1----:R-:W-:Y:S07]  /*9080*/  MOV R0, UR21 ;  /* 0x0000001500007c02 */ /* 0x002fee0008000f00 */
.L_x_167:
[----:B-1----:R1:W3:Y:S02]  /*9090*/  SYNCS.PHASECHK.TRANS64.TRYWAIT P2, [R0+URZ+0x78], R6 ;  /* 0x00007806000075a7 */ /* 0x0022e400080411ff */
[----:B---3--:R-:W-:Y:S05]  /*90a0*/  @!P2 NANOSLEEP.SYNCS 0x989680 ;  /* 0x009896800000a95d */ /* 0x008fea0003900000 */
[----:B------:R-:W3:Y:S02]  /*90b0*/  @!P2 SYNCS.PHASECHK.TRANS64 P2, [R0+URZ+0x78], R6 ;  /* 0x000078060000a5a7 */ /* 0x000ee400080410ff */
[----:B---3--:R-:W-:Y:S05]  /*90c0*/  @!P2 BRA `(.L_x_167) ;  /* 0xfffffffc00f0a947 */ /* 0x008fea000383ffff */
[----:B------:R-:W-:Y:S05]  /*90d0*/  BRA `(.L_x_80) ;  /* 0xffffffb800987947 */ /* 0x000fea000383ffff */
.L_x_84:
[----:B------:R-:W-:Y:S07]  /*90e0*/  MOV R0, UR21 ;  /* 0x0000001500007c02 */ /* 0x000fee0008000f00 */
.L_x_168:
[----:B-1----:R1:W3:Y:S02]  /*90f0*/  SYNCS.PHASECHK.TRANS64.TRYWAIT P0, [R0+URZ+0x50], R9 ;  /* 0x00005009000075a7 */ /* 0x0022e400080011ff */
[----:B---3--:R-:W-:Y:S05]  /*9100*/  @!P0 NANOSLEEP.SYNCS 0x989680 ;  /* 0x009896800000895d */ /* 0x008fea0003900000 */
[----:B------:R-:W3:Y:S02]  /*9110*/  @!P0 SYNCS.PHASECHK.TRANS64 P0, [R0+URZ+0x50], R9 ;  /* 0x00005009000085a7 */ /* 0x000ee400080010ff */
[----:B---3--:R-:W-:Y:S05]  /*9120*/  @!P0 BRA `(.L_x_168) ;  /* 0xfffffffc00f08947 */ /* 0x008fea000383ffff */
[----:B------:R-:W-:Y:S05]  /*9130*/  BRA `(.L_x_169) ;  /* 0xffffffb800f47947 */ /* 0x000fea000383ffff */
.L_x_85:
[----:B------:R-:W-:Y:S07]  /*9140*/  MOV R0, UR21 ;  /* 0x0000001500007c02 */ /* 0x000fee0008000f00 */
.L_x_170:
[----:B-1----:R1:W3:Y:S02]  /*9150*/  SYNCS.PHASECHK.TRANS64.TRYWAIT P0, [R0+URZ+0x58], R9 ;  /* 0x00005809000075a7 */ /* 0x0022e400080011ff */
[----:B---3--:R-:W-:Y:S05]  /*9160*/  @!P0 NANOSLEEP.SYNCS 0x989680 ;  /* 0x009896800000895d */ /* 0x008fea0003900000 */
[----:B------:R-:W3:Y:S02]  /*9170*/  @!P0 SYNCS.PHASECHK.TRANS64 P0, [R0+URZ+0x58], R9 ;  /* 0x00005809000085a7 */ /* 0x000ee400080010ff */
[----:B---3--:R-:W-:Y:S05]  /*9180*/  @!P0 BRA `(.L_x_170) ;  /* 0xfffffffc00f08947 */ /* 0x008fea000383ffff */
[----:B------:R-:W-:Y:S05]  /*9190*/  BRA `(.L_x_171) ;  /* 0xffffffbc00307947 */ /* 0x000fea000383ffff */
.L_x_86:
[----:B------:R-:W-:Y:S07]  /*91a0*/  MOV R0, UR21 ;  /* 0x0000001500007c02 */ /* 0x000fee0008000f00 */
.L_x_172:
[----:B-1----:R1:W3:Y:S02]  /*91b0*/  SYNCS.PHASECHK.TRANS64.TRYWAIT P0, [R0+URZ+0x60], R9 ;  /* 0x00006009000075a7 */ /* 0x0022e400080011ff */
[----:B---3--:R-:W-:Y:S05]  /*91c0*/  @!P0 NANOSLEEP.SYNCS 0x989680 ;  /* 0x009896800000895d */ /* 0x008fea0003900000 */
[----:B------:R-:W3:Y:S02]  /*91d0*/  @!P0 SYNCS.PHASECHK.TRANS64 P0, [R0+URZ+0x60], R9 ;  /* 0x00006009000085a7 */ /* 0x000ee400080010ff */
[----:B---3--:R-:W-:Y:S05]  /*91e0*/  @!P0 BRA `(.L_x_172) ;  /* 0xfffffffc00f08947 */ /* 0x008fea000383ffff */
[----:B------:R-:W-:Y:S05]  /*91f0*/  BRA `(.L_x_173) ;  /* 0xffffffbc00787947 */ /* 0x000fea000383ffff */
.L_x_87:
[----:B------:R-:W-:Y:S07]  /*9200*/  MOV R0, UR21 ;  /* 0x0000001500007c02 */ /* 0x000fee0008000f00 */
.L_x_174:
[----:B-1----:R1:W3:Y:S02]  /*9210*/  SYNCS.PHASECHK.TRANS64.TRYWAIT P0, [R0+URZ+0x68], R9 ;  /* 0x00006809000075a7 */ /* 0x0022e400080011ff */
[----:B---3--:R-:W-:Y:S05]  /*9220*/  @!P0 NANOSLEEP.SYNCS 0x989680 ;  /* 0x009896800000895d */ /* 0x008fea0003900000 */
[----:B------:R-:W3:Y:S02]  /*9230*/  @!P0 SYNCS.PHASECHK.TRANS64 P0, [R0+URZ+0x68], R9 ;  /* 0x00006809000085a7 */ /* 0x000ee400080010ff */
[----:B---3--:R-:W-:Y:S05]  /*9240*/  @!P0 BRA `(.L_x_174) ;  /* 0xfffffffc00f08947 */ /* 0x008fea000383ffff */
[----:B------:R-:W-:Y:S05]  /*9250*/  BRA `(.L_x_175) ;  /* 0xffffffbc00bc7947 */ /* 0x000fea000383ffff */
.L_x_89:
[----:B------:R-:W-:-:S07]  /*9260*/  MOV R0, UR21 ;  /* 0x0000001500007c02 */ /* 0x000fce0008000f00 */
.L_x_176:
[----:B-1----:R1:W4:Y:S02]  /*9270*/  SYNCS.PHASECHK.TRANS64.TRYWAIT P0, [R0+URZ+0x50], R2 ;  /* 0x00005002000075a7 */ /* 0x00232400080011ff */
[----:B----4-:R-:W-:Y:S05]  /*9280*/  @!P0 NANOSLEEP.SYNCS 0x989680 ;  /* 0x009896800000895d */ /* 0x010fea0003900000 */
[----:B------:R-:W4:Y:S02]  /*9290*/  @!P0 SYNCS.PHASECHK.TRANS64 P0, [R0+URZ+0x50], R2 ;  /* 0x00005002000085a7 */ /* 0x000f2400080010ff */
[----:B----4-:R-:W-:Y:S05]  /*92a0*/  @!P0 BRA `(.L_x_176) ;  /* 0xfffffffc00f08947 */ /* 0x010fea000383ffff */
[----:B------:R-:W-:Y:S05]  /*92b0*/  BRA `(.L_x_177) ;  /* 0xffffffc000307947 */ /* 0x000fea000383ffff */
.L_x_90:
[----:B-1----:R-:W-:-:S07]  /*92c0*/  MOV R0, UR21 ;  /* 0x0000001500007c02 */ /* 0x002fce0008000f00 */
.L_x_178:
[----:B-1----:R1:W4:Y:S02]  /*92d0*/  SYNCS.PHASECHK.TRANS64.TRYWAIT P0, [R0+URZ+0x58], R2 ;  /* 0x00005802000075a7 */ /* 0x00232400080011ff */
[----:B----4-:R-:W-:Y:S05]  /*92e0*/  @!P0 NANOSLEEP.SYNCS 0x989680 ;  /* 0x009896800000895d */ /* 0x010fea0003900000 */
[----:B------:R-:W4:Y:S02]  /*92f0*/  @!P0 SYNCS.PHASECHK.TRANS64 P0, [R0+URZ+0x58], R2 ;  /* 0x00005802000085a7 */ /* 0x000f2400080010ff */
[----:B----4-:R-:W-:Y:S05]  /*9300*/  @!P0 BRA `(.L_x_178) ;  /* 0xfffffffc00f08947 */ /* 0x010fea000383ffff */
[----:B------:R-:W-:Y:S05]  /*9310*/  BRA `(.L_x_179) ;  /* 0xffffffc000207947 */ /* 0x000fea000383ffff */
.L_x_91:
[----:B-1----:R-:W-:-:S07]  /*9320*/  MOV R0, UR21 ;  /* 0x0000001500007c02 */ /* 0x002fce0008000f00 */
.L_x_180:
[----:B-1----:R1:W4:Y:S02]  /*9330*/  SYNCS.PHASECHK.TRANS64.TRYWAIT P0, [R0+URZ+0x60], R2 ;  /* 0x00006002000075a7 */ /* 0x00232400080011ff */
[----:B----4-:R-:W-:Y:S05]  /*9340*/  @!P0 NANOSLEEP.SYNCS 0x989680 ;  /* 0x009896800000895d */ /* 0x010fea0003900000 */
[----:B------:R-:W4:Y:S02]  /*9350*/  @!P0 SYNCS.PHASECHK.TRANS64 P0, [R0+URZ+0x60], R2 ;  /* 0x00006002000085a7 */ /* 0x000f2400080010ff */
[----:B----4-:R-:W-:Y:S05]  /*9360*/  @!P0 BRA `(.L_x_180) ;  /* 0xfffffffc00f08947 */ /* 0x010fea000383ffff */
[----:B------:R-:W-:Y:S05]  /*9370*/  BRA `(.L_x_181) ;  /* 0xffffffc000107947 */ /* 0x000fea000383ffff */
.L_x_93:
[----:B-1----:R1:W2:Y:S02]  /*9380*/  SYNCS.PHASECHK.TRANS64.TRYWAIT P0, [R3+URZ+0x80], R0 ;  /* 0x00008000030075a7 */ /* 0x0022a400080011ff */
[----:B--2---:R-:W-:Y:S05]  /*9390*/  @!P0 NANOSLEEP.SYNCS 0x989680 ;  /* 0x009896800000895d */ /* 0x004fea0003900000 */
[----:B------:R-:W2:Y:S02]  /*93a0*/  @!P0 SYNCS.PHASECHK.TRANS64 P0, [R3+URZ+0x80], R0 ;  /* 0x00008000030085a7 */ /* 0x000ea400080010ff */
[----:B--2---:R-:W-:Y:S05]  /*93b0*/  @!P0 BRA `(.L_x_93) ;  /* 0xfffffffc00f08947 */ /* 0x004fea000383ffff */
[----:B------:R-:W-:Y:S05]  /*93c0*/  BRA `(.L_x_182) ;  /* 0xffffffc000e07947 */ /* 0x000fea000383ffff */
.L_x_104:
[----:B-1----:R-:W-:Y:S04]  /*93d0*/  MOV R0, UR44 ;  /* 0x0000002c00007c02 */ /* 0x002fe80008000f00 */
[----:B------:R1:W2:Y:S03]  /*93e0*/  SYNCS.PHASECHK.TRANS64.TRYWAIT P1, [R0+URZ+0x30], R3 ;  /* 0x00003003000075a7 */ /* 0x0002a600080211ff */
[----:B--2---:R-:W-:Y:S05]  /*93f0*/  @!P1 NANOSLEEP.SYNCS 0x989680 ;  /* 0x009896800000995d */ /* 0x004fea0003900000 */
[----:B------:R-:W2:Y:S02]  /*9400*/  @!P1 SYNCS.PHASECHK.TRANS64 P1, [R0+URZ+0x30], R3 ;  /* 0x00003003000095a7 */ /* 0x000ea400080210ff */
[----:B--2---:R-:W-:Y:S05]  /*9410*/  @!P1 BRA `(.L_x_104) ;  /* 0xfffffffc00ec9947 */ /* 0x004fea000383ffff */
[----:B------:R-:W-:Y:S05]  /*9420*/  BRA `(.L_x_103) ;  /* 0xffffffd000507947 */ /* 0x000fea000383ffff */
.L_x_106:
[----:B-1----:R1:W3:Y:S02]  /*9430*/  SYNCS.PHASECHK.TRANS64.TRYWAIT P0, [R26+URZ+0xa0], R2 ;  /* 0x0000a0021a0075a7 */ /* 0x0022e400080011ff */
[----:B---3--:R-:W-:Y:S05]  /*9440*/  @!P0 NANOSLEEP.SYNCS 0x989680 ;  /* 0x009896800000895d */ /* 0x008fea0003900000 */
[----:B------:R-:W3:Y:S02]  /*9450*/  @!P0 SYNCS.PHASECHK.TRANS64 P0, [R26+URZ+0xa0], R2 ;  /* 0x0000a0021a0085a7 */ /* 0x000ee400080010ff */
[----:B---3--:R-:W-:Y:S05]  /*9460*/  @!P0 BRA `(.L_x_106) ;  /* 0xfffffffc00f08947 */ /* 0x008fea000383ffff */
[----:B------:R-:W-:Y:S05]  /*9470*/  BRA `(.L_x_105) ;  /* 0xffffffd000747947 */ /* 0x000fea000383ffff */
.L_x_115:
[----:B---3--:R3:W4:Y:S02]  /*9480*/  SYNCS.PHASECHK.TRANS64.TRYWAIT P0, [R2+URZ+0x30], R0 ;  /* 0x00003000020075a7 */ /* 0x00872400080011ff */
[----:B----4-:R-:W-:Y:S05]  /*9490*/  @!P0 NANOSLEEP.SYNCS 0x989680 ;  /* 0x009896800000895d */ /* 0x010fea0003900000 */
[----:B------:R-:W4:Y:S02]  /*94a0*/  @!P0 SYNCS.PHASECHK.TRANS64 P0, [R2+URZ+0x30], R0 ;  /* 0x00003000020085a7 */ /* 0x000f2400080010ff */
[----:B----4-:R-:W-:Y:S05]  /*94b0*/  @!P0 BRA `(.L_x_115) ;  /* 0xfffffffc00f08947 */ /* 0x010fea000383ffff */
[----:B------:R-:W-:Y:S05]  /*94c0*/  BRA `(.L_x_114) ;  /* 0xffffffd800607947 */ /* 0x000fea000383ffff */
.L_x_123:
[----:B---3--:R3:W4:Y:S02]  /*94d0*/  SYNCS.PHASECHK.TRANS64.TRYWAIT P0, [R2+URZ+0x30], R4 ;  /* 0x00003004020075a7 */ /* 0x00872400080011ff */
[----:B----4-:R-:W-:Y:S05]  /*94e0*/  @!P0 NANOSLEEP.SYNCS 0x989680 ;  /* 0x009896800000895d */ /* 0x010fea0003900000 */
[----:B------:R-:W4:Y:S02]  /*94f0*/  @!P0 SYNCS.PHASECHK.TRANS64 P0, [R2+URZ+0x30], R4 ;  /* 0x00003004020085a7 */ /* 0x000f2400080010ff */
[----:B----4-:R-:W-:Y:S05]  /*9500*/  @!P0 BRA `(.L_x_123) ;  /* 0xfffffffc00f08947 */ /* 0x010fea000383ffff */
[----:B------:R-:W-:Y:S05]  /*9510*/  BRA `(.L_x_122) ;  /* 0xffffffe000707947 */ /* 0x000fea000383ffff */
.L_x_131:
[----:B---3--:R3:W4:Y:S02]  /*9520*/  SYNCS.PHASECHK.TRANS64.TRYWAIT P0, [R3+URZ+0x30], R0 ;  /* 0x00003000030075a7 */ /* 0x00872400080011ff */
[----:B----4-:R-:W-:Y:S05]  /*9530*/  @!P0 NANOSLEEP.SYNCS 0x989680 ;  /* 0x009896800000895d */ /* 0x010fea0003900000 */
[----:B------:R-:W4:Y:S02]  /*9540*/  @!P0 SYNCS.PHASECHK.TRANS64 P0, [R3+URZ+0x30], R0 ;  /* 0x00003000030085a7 */ /* 0x000f2400080010ff */
[----:B----4-:R-:W-:Y:S05]  /*9550*/  @!P0 BRA `(.L_x_131) ;  /* 0xfffffffc00f08947 */ /* 0x010fea000383ffff */
[----:B------:R-:W-:Y:S05]  /*9560*/  BRA `(.L_x_130) ;  /* 0xffffffe800807947 */ /* 0x000fea000383ffff */
        .weak           $__internal_0_$__cuda_sm10x_tcgen05_guardrail_trap_col_being_dealloced_not_returned_by_alloc
        .type           $__internal_0_$__cuda_sm10x_tcgen05_guardrail_trap_col_being_dealloced_not_returned_by_alloc,@function
        .size           $__internal_0_$__cuda_sm10x_tcgen05_guardrail_trap_col_being_dealloced_not_returned_by_alloc,($__internal_1_$__cuda_sm10x_tcgen05_guardrail_trap_phase_invalid_during_alloc - $__internal_0_$__cuda_sm10x_tcgen05_guardrail_trap_col_being_dealloced_not_returned_by_alloc)
$__internal_0_$__cuda_sm10x_tcgen05_guardrail_trap_col_being_dealloced_not_returned_by_alloc:
[----:B------:R-:W-:Y:S05]  /*9570*/  BPT.TRAP 0x1 ;  /* 0x000000040000795c */ /* 0x000fea0000300000 */
[----:B------:R-:W-:-:S04]  /*9580*/  HFMA2 R3, -RZ, RZ, 0, 0 ;  /* 0x00000000ff037431 */ /* 0x000fc800000001ff */
[----:B------:R-:W-:Y:S05]  /*9590*/  RET.REL.NODEC R2 `(_ZN7cutlass13device_kernelINS_4gemm6kernel13GemmUniversalIN4cute5tupleIJiiiiEEENS1_10collective13CollectiveMmaINS1_35MainloopSm100TmaUmmaWarpSpecializedILi3ELi2ELi4ENS5_IJNS4_1CILi2EEESB_NSA_ILi1EEEEEEEENS5_IJNSA_ILi64EEENSA_ILi128EEESG_EEENS_6half_tENS5_IJlSC_lEEESI_SJ_NS4_8TiledMMAINS4_8MMA_AtomIJNS4_20SM100_MMA_F16BF16_SSISI_SI_fLi64ELi128ELNS4_4UMMA5MajorE0ELSO_0ELNSN_7ScaleInE0ELSP_0EEEEEENS4_6LayoutINS5_IJSC_SC_SC_EEENS5_IJNSA_ILi0EEESU_SU_EEEEENS5_IJNS4_10UnderscoreESX_SX_EEEEENS4_23SM90_TMA_LOAD_MULTICASTENS4_14ComposedLayoutINS4_7SwizzleILi3ELi4ELi3EEENS4_18smem_ptr_flag_bitsILi16EEENSS_INS5_IJNSA_ILi8EEESF_EEENS5_IJSF_SC_EEEEEEEvNS4_8identityES10_S1A_vS1B_EENS_8epilogue10collective18CollectiveEpilogueINS1D_23Sm100TmaWarpSpecializedILi4ELi2ELi16ELb1ELb0EEEJSH_NS5_IJNSS_ISF_SC_EENSS_INSA_ILi32EEESC_EEEEESI_SJ_SI_SJ_NS1D_6fusion15FusionCallbacksIS1H_NS1M_17LinearCombinationISI_fSI_fLNS_15FloatRoundStyleE2EEESH_S1L_JEEENS4_5SM1004TMEM4LOAD26SM100_TMEM_LOAD_16dp256b4xENS4_13SM90_TMA_LOADENS11_INS12_ILi2ELi4ELi3EEES15_NSS_INS5_IJS16_S1J_EEENS5_IJS1J_SC_EEEEEEENS4_17SM75_U32x4_LDSM_NENS4_14SM90_TMA_STOREES21_NS4_17SM90_U32x4_STSM_NENS4_39AutoVectorizingCopyWithAssumedAlignmentILi128EEEEEEvvEEEEvNT_6ParamsE) ;  /* 0xffffff6802987950 */ /* 0x000fea0003c3ffff */
        .weak           $__internal_1_$__cuda_sm10x_tcgen05_guardrail_trap_phase_invalid_during_alloc
        .type           $__internal_1_$__cuda_sm10x_tcgen05_guardrail_trap_phase_invalid_during_alloc,@function
        .size           $__internal_1_$__cuda_sm10x_tcgen05_guardrail_trap_phase_invalid_during_alloc,($__internal_2_$__cuda_sm10x_tcgen05_guardrail_trap_unallocated_columns_being_dealloced - $__internal_1_$__cuda_sm10x_tcgen05_guardrail_trap_phase_invalid_during_alloc)
$__internal_1_$__cuda_sm10x_tcgen05_guardrail_trap_phase_invalid_during_alloc:
[----:B------:R-:W-:Y:S05]  /*95a0*/  BPT.TRAP 0x1 ;  /* 0x000000040000795c */ /* 0x000fea0000300000 */
[----:B------:R-:W-:-:S04]  /*95b0*/  MOV R5, 0x0 ;  /* 0x0000000000057802 */ /* 0x000fc80000000f00 */
[----:B------:R-:W-:Y:S05]  /*95c0*/  RET.REL.NODEC R4 `(_ZN7cutlass13device_kernelINS_4gemm6kernel13GemmUniversalIN4cute5tupleIJiiiiEEENS1_10collective13CollectiveMmaINS1_35MainloopSm100TmaUmmaWarpSpecializedILi3ELi2ELi4ENS5_IJNS4_1CILi2EEESB_NSA_ILi1EEEEEEEENS5_IJNSA_ILi64EEENSA_ILi128EEESG_EEENS_6half_tENS5_IJlSC_lEEESI_SJ_NS4_8TiledMMAINS4_8MMA_AtomIJNS4_20SM100_MMA_F16BF16_SSISI_SI_fLi64ELi128ELNS4_4UMMA5MajorE0ELSO_0ELNSN_7ScaleInE0ELSP_0EEEEEENS4_6LayoutINS5_IJSC_SC_SC_EEENS5_IJNSA_ILi0EEESU_SU_EEEEENS5_IJNS4_10UnderscoreESX_SX_EEEEENS4_23SM90_TMA_LOAD_MULTICASTENS4_14ComposedLayoutINS4_7SwizzleILi3ELi4ELi3EEENS4_18smem_ptr_flag_bitsILi16EEENSS_INS5_IJNSA_ILi8EEESF_EEENS5_IJSF_SC_EEEEEEEvNS4_8identityES10_S1A_vS1B_EENS_8epilogue10collective18CollectiveEpilogueINS1D_23Sm100TmaWarpSpecializedILi4ELi2ELi16ELb1ELb0EEEJSH_NS5_IJNSS_ISF_SC_EENSS_INSA_ILi32EEESC_EEEEESI_SJ_SI_SJ_NS1D_6fusion15FusionCallbacksIS1H_NS1M_17LinearCombinationISI_fSI_fLNS_15FloatRoundStyleE2EEESH_S1L_JEEENS4_5SM1004TMEM4LOAD26SM100_TMEM_LOAD_16dp256b4xENS4_13SM90_TMA_LOADENS11_INS12_ILi2ELi4ELi3EEES15_NSS_INS5_IJS16_S1J_EEENS5_IJS1J_SC_EEEEEEENS4_17SM75_U32x4_LDSM_NENS4_14SM90_TMA_STOREES21_NS4_17SM90_U32x4_STSM_NENS4_39AutoVectorizingCopyWithAssumedAlignmentILi128EEEEEEvvEEEEvNT_6ParamsE) ;  /* 0xffffff68048c7950 */ /* 0x000fea0003c3ffff */
        .weak           $__internal_2_$__cuda_sm10x_tcgen05_guardrail_trap_unallocated_columns_being_dealloced
        .type           $__internal_2_$__cuda_sm10x_tcgen05_guardrail_trap_unallocated_columns_being_dealloced,@function
        .size           $__internal_2_$__cuda_sm10x_tcgen05_guardrail_trap_unallocated_columns_being_dealloced,(.L_x_184 - $__internal_2_$__cuda_sm10x_tcgen05_guardrail_trap_unallocated_columns_being_dealloced)
$__internal_2_$__cuda_sm10x_tcgen05_guardrail_trap_unallocated_columns_being_dealloced:
[----:B------:R-:W-:Y:S05]  /*95d0*/  BPT.TRAP 0x1 ;  /* 0x000000040000795c */ /* 0x000fea0000300000 */
[----:B------:R-:W-:-:S04]  /*95e0*/  HFMA2 R3, -RZ, RZ, 0, 0 ;  /* 0x00000000ff037431 */ /* 0x000fc800000001ff */
[----:B------:R-:W-:Y:S05]  /*95f0*/  RET.REL.NODEC R2 `(_ZN7cutlass13device_kernelINS_4gemm6kernel13GemmUniversalIN4cute5tupleIJiiiiEEENS1_10collective13CollectiveMmaINS1_35MainloopSm100TmaUmmaWarpSpecializedILi3ELi2ELi4ENS5_IJNS4_1CILi2EEESB_NSA_ILi1EEEEEEEENS5_IJNSA_ILi64EEENSA_ILi128EEESG_EEENS_6half_tENS5_IJlSC_lEEESI_SJ_NS4_8TiledMMAINS4_8MMA_AtomIJNS4_20SM100_MMA_F16BF16_SSISI_SI_fLi64ELi128ELNS4_4UMMA5MajorE0ELSO_0ELNSN_7ScaleInE0ELSP_0EEEEEENS4_6LayoutINS5_IJSC_SC_SC_EEENS5_IJNSA_ILi0EEESU_SU_EEEEENS5_IJNS4_10UnderscoreESX_SX_EEEEENS4_23SM90_TMA_LOAD_MULTICASTENS4_14ComposedLayoutINS4_7SwizzleILi3ELi4ELi3EEENS4_18smem_ptr_flag_bitsILi16EEENSS_INS5_IJNSA_ILi8EEESF_EEENS5_IJSF_SC_EEEEEEEvNS4_8identityES10_S1A_vS1B_EENS_8epilogue10collective18CollectiveEpilogueINS1D_23Sm100TmaWarpSpecializedILi4ELi2ELi16ELb1ELb0EEEJSH_NS5_IJNSS_ISF_SC_EENSS_INSA_ILi32EEESC_EEEEESI_SJ_SI_SJ_NS1D_6fusion15FusionCallbacksIS1H_NS1M_17LinearCombinationISI_fSI_fLNS_15FloatRoundStyleE2EEESH_S1L_JEEENS4_5SM1004TMEM4LOAD26SM100_TMEM_LOAD_16dp256b4xENS4_13SM90_TMA_LOADENS11_INS12_ILi2ELi4ELi3EEES15_NSS_INS5_IJS16_S1J_EEENS5_IJS1J_SC_EEEEEEENS4_17SM75_U32x4_LDSM_NENS4_14SM90_TMA_STOREES21_NS4_17SM90_U32x4_STSM_NENS4_39AutoVectorizingCopyWithAssumedAlignmentILi128EEEEEEvvEEEEvNT_6ParamsE) ;  /* 0xffffff6802807950 */ /* 0x000fea0003c3ffff */
.L_x_183:
[----:B------:R-:W-:-:S00]  /*9600*/  BRA `(.L_x_183) ;  /* 0xfffffffc00fc7947 */ /* 0x000fc0000383ffff */
[----:B------:R-:W-:-:S00]  /*9610*/  NOP ;  /* 0x0000000000007918 */ /* 0x000fc00000000000 */
        /* <DEDUP_REMOVED lines=14> */
.L_x_184:


//--------------------- .nv.global.init           --------------------------
	.section	.nv.global.init,"aw",@progbits
.nv.global.init:
	.type		$str$27,@object
	.size		$str$27,($str$28 - $str$27)
$str$27:
        /*0000*/ 	.byte	0x28, 0x61, 0x64, 0x64, 0x72, 0x65, 0x73, 0x73, 0x20, 0x26, 0x20, 0x6d, 0x61, 0x73, 0x6b, 0x29
        /*0010*/ 	.byte	0x20, 0x3d, 0x3d, 0x20, 0x30, 0x00
	.type		$str$28,@object
	.size		$str$28,($str$26 - $str$28)
$str$28:
        /*0016*/ 	.byte	0x2f, 0x74, 0x6d, 0x70, 0x2f, 0x63, 0x75, 0x74, 0x6c, 0x61, 0x73, 0x73, 0x5f, 0x73, 0x77, 0x65
        /*0026*/ 	.byte	0x65, 0x70, 0x5f, 0x73, 0x72, 0x63, 0x2f, 0x69, 0x6e, 0x63, 0x6c, 0x75, 0x64, 0x65, 0x2f, 0x63
        /*0036*/ 	.byte	0x75, 0x74, 0x65, 0x2f, 0x70, 0x6f, 0x69, 0x6e, 0x74, 0x65, 0x72, 0x5f, 0x66, 0x6c, 0x61, 0x67
        /*0046*/ 	.byte	0x67, 0x65, 0x64, 0x2e, 0x68, 0x70, 0x70, 0x00
	.type		$str$26,@object
	.size		$str$26,($str$25 - $str$26)
$str$26:
        /*004e*/ 	.byte	0x2f, 0x74, 0x6d, 0x70, 0x2f, 0x63, 0x75, 0x74, 0x6c, 0x61, 0x73, 0x73, 0x5f, 0x73, 0x77, 0x65
        /*005e*/ 	.byte	0x65, 0x70, 0x5f, 0x73, 0x72, 0x63, 0x2f, 0x69, 0x6e, 0x63, 0x6c, 0x75, 0x64, 0x65, 0x2f, 0x63
        /*006e*/ 	.byte	0x75, 0x74, 0x65, 0x2f, 0x61, 0x74, 0x6f, 0x6d, 0x2f, 0x63, 0x6f, 0x70, 0x79, 0x5f, 0x74, 0x72
        /*007e*/ 	.byte	0x61, 0x69, 0x74, 0x73, 0x5f, 0x73, 0x6d, 0x31, 0x30, 0x30, 0x2e, 0x68, 0x70, 0x70, 0x00
	.type		$str$25,@object
	.size		$str$25,(__unnamed_1 - $str$25)
$str$25:
        /*008d*/ 	.byte	0x28, 0x28, 0x75, 0x69, 0x6e, 0x74, 0x33, 0x32, 0x5f, 0x74, 0x28, 0x74, 0x68, 0x72, 0x65, 0x61
        /*009d*/ 	.byte	0x64, 0x49, 0x64, 0x78, 0x2e, 0x78, 0x29, 0x20, 0x2f, 0x20, 0x33, 0x32, 0x29, 0x20, 0x25, 0x20
        /*00ad*/ 	.byte	0x34, 0x29, 0x20, 0x3d, 0x3d, 0x20, 0x28, 0x28, 0x28, 0x74, 0x6d, 0x65, 0x6d, 0x5f, 0x61, 0x64
        /*00bd*/ 	.byte	0x64, 0x72, 0x20, 0x3e, 0x3e, 0x20, 0x31, 0x36, 0x29, 0x20, 0x2f, 0x20, 0x33, 0x32, 0x29, 0x20
        /*00cd*/ 	.byte	0x25, 0x20, 0x34, 0x29, 0x00
	.type		__unnamed_1,@object
	.size		__unnamed_1,(__unnamed_2 - __unnamed_1)
__unnamed_1:
        /*00d2*/ 	.byte	0x61, 0x75, 0x74, 0x6f, 0x20, 0x63, 0x75, 0x74, 0x65, 0x3a, 0x3a, 0x61, 0x73, 0x5f, 0x70, 0x6f
        /* <DEDUP_REMOVED lines=24> */
        /*0262*/ 	.byte	0x3e, 0x3e, 0x3e, 0x5d, 0x00
	.type		__unnamed_2,@object
	.size		__unnamed_2,(.L_2 - __unnamed_2)
__unnamed_2:
        /* <DEDUP_REMOVED lines=46> */
.L_2:


//--------------------- .nv.shared._ZN7cutlass13device_kernelINS_4gemm6kernel13GemmUniversalIN4cute5tupleIJiiiiEEENS1_10collective13CollectiveMmaINS1_35MainloopSm100TmaUmmaWarpSpecializedILi3ELi2ELi4ENS5_IJNS4_1CILi2EEESB_NSA_ILi1EEEEEEEENS5_IJNSA_ILi64EEENSA_ILi128EEESG_EEENS_6half_tENS5_IJlSC_lEEESI_SJ_NS4_8TiledMMAINS4_8MMA_AtomIJNS4_20SM100_MMA_F16BF16_SSISI_SI_fLi64ELi128ELNS4_4UMMA5MajorE0ELSO_0ELNSN_7ScaleInE0ELSP_0EEEEEENS4_6LayoutINS5_IJSC_SC_SC_EEENS5_IJNSA_ILi0EEESU_SU_EEEEENS5_IJNS4_10UnderscoreESX_SX_EEEEENS4_23SM90_TMA_LOAD_MULTICASTENS4_14ComposedLayoutINS4_7SwizzleILi3ELi4ELi3EEENS4_18smem_ptr_flag_bitsILi16EEENSS_INS5_IJNSA_ILi8EEESF_EEENS5_IJSF_SC_EEEEEEEvNS4_8identityES10_S1A_vS1B_EENS_8epilogue10collective18CollectiveEpilogueINS1D_23Sm100TmaWarpSpecializedILi4ELi2ELi16ELb1ELb0EEEJSH_NS5_IJNSS_ISF_SC_EENSS_INSA_ILi32EEESC_EEEEESI_SJ_SI_SJ_NS1D_6fusion15FusionCallbacksIS1H_NS1M_17LinearCombinationISI_fSI_fLNS_15FloatRoundStyleE2EEESH_S1L_JEEENS4_5SM1004TMEM4LOAD26SM100_TMEM_LOAD_16dp256b4xENS4_13SM90_TMA_LOADENS11_INS12_ILi2ELi4ELi3EEES15_NSS_INS5_IJS16_S1J_EEENS5_IJS1J_SC_EEEEEEENS4_17SM75_U32x4_LDSM_NENS4_14SM90_TMA_STOREES21_NS4_17SM90_U32x4_STSM_NENS4_39AutoVectorizingCopyWithAssumedAlignmentILi128EEEEEEvvEEEEvNT_6ParamsE --------------------------
	.section	.nv.shared._ZN7cutlass13device_kernelINS_4gemm6kernel13GemmUniversalIN4cute5tupleIJiiiiEEENS1_10collective13CollectiveMmaINS1_35MainloopSm100TmaUmmaWarpSpecializedILi3ELi2ELi4ENS5_IJNS4_1CILi2EEESB_NSA_ILi1EEEEEEEENS5_IJNSA_ILi64EEENSA_ILi128EEESG_EEENS_6half_tENS5_IJlSC_lEEESI_SJ_NS4_8TiledMMAINS4_8MMA_AtomIJNS4_20SM100_MMA_F16BF16_SSISI_SI_fLi64ELi128ELNS4_4UMMA5MajorE0ELSO_0ELNSN_7ScaleInE0ELSP_0EEEEEENS4_6LayoutINS5_IJSC_SC_SC_EEENS5_IJNSA_ILi0EEESU_SU_EEEEENS5_IJNS4_10UnderscoreESX_SX_EEEEENS4_23SM90_TMA_LOAD_MULTICASTENS4_14ComposedLayoutINS4_7SwizzleILi3ELi4ELi3EEENS4_18smem_ptr_flag_bitsILi16EEENSS_INS5_IJNSA_ILi8EEESF_EEENS5_IJSF_SC_EEEEEEEvNS4_8identityES10_S1A_vS1B_EENS_8epilogue10collective18CollectiveEpilogueINS1D_23Sm100TmaWarpSpecializedILi4ELi2ELi16ELb1ELb0EEEJSH_NS5_IJNSS_ISF_SC_EENSS_INSA_ILi32EEESC_EEEEESI_SJ_SI_SJ_NS1D_6fusion15FusionCallbacksIS1H_NS1M_17LinearCombinationISI_fSI_fLNS_15FloatRoundStyleE2EEESH_S1L_JEEENS4_5SM1004TMEM4LOAD26SM100_TMEM_LOAD_16dp256b4xENS4_13SM90_TMA_LOADENS11_INS12_ILi2ELi4ELi3EEES15_NSS_INS5_IJS16_S1J_EEENS5_IJS1J_SC_EEEEEEENS4_17SM75_U32x4_LDSM_NENS4_14SM90_TMA_STOREES21_NS4_17SM90_U32x4_STSM_NENS4_39AutoVectorizingCopyWithAssumedAlignmentILi128EEEEEEvvEEEEvNT_6ParamsE,"aw",@nobits
	.sectionflags	@""
	.align	16
	.zero		1024


//--------------------- .nv.shared.reserved.0     --------------------------
	.section	.nv.shared.reserved.0,"aw",@nobits
	.weak		__nv_reservedSMEM_offset_0_alias
	.size		__nv_reservedSMEM_offset_0_alias, 0, 64
	.other		__nv_reservedSMEM_offset_0_alias,@"STO_CUDA_RESERVED_SHARED STV_DEFAULT"
__nv_reservedSMEM_offset_0_alias:
	.zero		0
.nv.shared.reserved.0:
	.zero		64
	.weak		__nv_reservedSMEM_tcgen05_partition
	.type		__nv_reservedSMEM_tcgen05_partition,@object
	.size		__nv_reservedSMEM_tcgen05_partition,(.L_0 - __nv_reservedSMEM_tcgen05_partition)
__nv_reservedSMEM_tcgen05_partition:
	.zero		32
.L_0:


//--------------------- .nv.global                --------------------------
	.section	.nv.global,"aw",@nobits
.nv.global:
	.type		_ZN39_INTERNAL_67b93b39_4_k_cu_581fc0d1_76624cute1_E,@object
	.size		_ZN39_INTERNAL_67b93b39_4_k_cu_581fc0d1_76624cute1_E,(_ZN39_INTERNAL_67b93b39_4_k_cu_581fc0d1_76624cuda3std3__45__cpo6cbeginE - _ZN39_INTERNAL_67b93b39_4_k_cu_581fc0d1_76624cute1_E)
_ZN39_INTERNAL_67b93b39_4_k_cu_581fc0d1_76624cute1_E:
	.zero		1
	.type		_ZN39_INTERNAL_67b93b39_4_k_cu_581fc0d1_76624cuda3std3__45__cpo6cbeginE,@object
	.size		_ZN39_INTERNAL_67b93b39_4_k_cu_581fc0d1_76624cuda3std3__45__cpo6cbeginE,(_ZN39_INTERNAL_67b93b39_4_k_cu_581fc0d1_76624cuda3std3__48in_placeE - _ZN39_INTERNAL_67b93b39_4_k_cu_581fc0d1_76624cuda3std3__45__cpo6cbeginE)
_ZN39_INTERNAL_67b93b39_4_k_cu_581fc0d1_76624cuda3std3__45__cpo6cbeginE:
	.zero		1
	.type		_ZN39_INTERNAL_67b93b39_4_k_cu_581fc0d1_76624cuda3std3__48in_placeE,@object
	.size		_ZN39_INTERNAL_67b93b39_4_k_cu_581fc0d1_76624cuda3std3__48in_placeE,(_ZN39_INTERNAL_67b93b39_4_k_cu_581fc0d1_76624cuda3std6ranges3__45__cpo9iter_moveE - _ZN39_INTERNAL_67b93b39_4_k_cu_581fc0d1_76624cuda3std3__48in_placeE)
_ZN39_INTERNAL_67b93b39_4_k_cu_581fc0d1_76624cuda3std3__48in_placeE:
	.zero		1
	.type		_ZN39_INTERNAL_67b93b39_4_k_cu_581fc0d1_76624cuda3std6ranges3__45__cpo9iter_moveE,@object
	.size		_ZN39_INTERNAL_67b93b39_4_k_cu_581fc0d1_76624cuda3std6ranges3__45__cpo9iter_moveE,(_ZN39_INTERNAL_67b93b39_4_k_cu_581fc0d1_76624cuda3std3__45__cpo5beginE - _ZN39_INTERNAL_67b93b39_4_k_cu_581fc0d1_76624cuda3std6ranges3__45__cpo9iter_moveE)
_ZN39_INTERNAL_67b93b39_4_k_cu_581fc0d1_76624cuda3std6ranges3__45__cpo9iter_moveE:
	.zero		1
	.type		_ZN39_INTERNAL_67b93b39_4_k_cu_581fc0d1_76624cuda3std3__45__cpo5beginE,@object
	.size		_ZN39_INTERNAL_67b93b39_4_k_cu_581fc0d1_76624cuda3std3__45__cpo5beginE,(_ZN39_INTERNAL_67b93b39_4_k_cu_581fc0d1_76624cuda3std3__441_GLOBAL__N__67b93b39_4_k_cu_581fc0d1_76626ignoreE - _ZN39_INTERNAL_67b93b39_4_k_cu_581fc0d1_76624cuda3std3__45__cpo5beginE)
_ZN39_INTERNAL_67b93b39_4_k_cu_581fc0d1_76624cuda3std3__45__cpo5beginE:
	.zero		1
	.type		_ZN39_INTERNAL_67b93b39_4_k_cu_581fc0d1_76624cuda3std3__441_GLOBAL__N__67b93b39_4_k_cu_581fc0d1_76626ignoreE,@object
	.size		_ZN39_INTERNAL_67b93b39_4_k_cu_581fc0d1_76624cuda3std3__441_GLOBAL__N__67b93b39_4_k_cu_581fc0d1_76626ignoreE,(_ZN39_INTERNAL_67b93b39_4_k_cu_581fc0d1_76624cute7productE - _ZN39_INTERNAL_67b93b39_4_k_cu_581fc0d1_76624cuda3std3__441_GLOBAL__N__67b93b39_4_k_cu_581fc0d1_76626ignoreE)
_ZN39_INTERNAL_67b93b39_4_k_cu_581fc0d1_76624cuda3std3__441_GLOBAL__N__67b93b39_4_k_cu_581fc0d1_76626ignoreE:
	.zero		1
	.type		_ZN39_INTERNAL_67b93b39_4_k_cu_581fc0d1_76624cute7productE,@object
	.size		_ZN39_INTERNAL_67b93b39_4_k_cu_581fc0d1_76624cute7productE,(_ZN39_INTERNAL_67b93b39_4_k_cu_581fc0d1_76624cuda3std3__45__cpo3endE - _ZN39_INTERNAL_67b93b39_4_k_cu_581fc0d1_76624cute7productE)
_ZN39_INTERNAL_67b93b39_4_k_cu_581fc0d1_76624cute7productE:
	.zero		1
	.type		_ZN39_INTERNAL_67b93b39_4_k_cu_581fc0d1_76624cuda3std3__45__cpo3endE,@object
	.size		_ZN39_INTERNAL_67b93b39_4_k_cu_581fc0d1_76624cuda3std3__45__cpo3endE,(_ZN39_INTERNAL_67b93b39_4_k_cu_581fc0d1_76624cuda3std3__419piecewise_constructE - _ZN39_INTERNAL_67b93b39_4_k_cu_581fc0d1_76624cuda3std3__45__cpo3endE)
_ZN39_INTERNAL_67b93b39_4_k_cu_581fc0d1_76624cuda3std3__45__cpo3endE:
	.zero		1
	.type		_ZN39_INTERNAL_67b93b39_4_k_cu_581fc0d1_76624cuda3std3__419piecewise_constructE,@object
	.size		_ZN39_INTERNAL_67b93b39_4_k_cu_581fc0d1_76624cuda3std3__419piecewise_constructE,(_ZN39_INTERNAL_67b93b39_4_k_cu_581fc0d1_76624cuda3std3__45__cpo4cendE - _ZN39_INTERNAL_67b93b39_4_k_cu_581fc0d1_76624cuda3std3__419piecewise_constructE)
_ZN39_INTERNAL_67b93b39_4_k_cu_581fc0d1_76624cuda3std3__419piecewise_constructE:
	.zero		1
	.type		_ZN39_INTERNAL_67b93b39_4_k_cu_581fc0d1_76624cuda3std3__45__cpo4cendE,@object
	.size		_ZN39_INTERNAL_67b93b39_4_k_cu_581fc0d1_76624cuda3std3__45__cpo4cendE,(_ZN39_INTERNAL_67b93b39_4_k_cu_581fc0d1_76624cuda3std6ranges3__45__cpo4swapE - _ZN39_INTERNAL_67b93b39_4_k_cu_581fc0d1_76624cuda3std3__45__cpo4cendE)
_ZN39_INTERNAL_67b93b39_4_k_cu_581fc0d1_76624cuda3std3__45__cpo4cendE:
	.zero		1
	.type		_ZN39_INTERNAL_67b93b39_4_k_cu_581fc0d1_76624cuda3std6ranges3__45__cpo4swapE,@object
	.size		_ZN39_INTERNAL_67b93b39_4_k_cu_581fc0d1_76624cuda3std6ranges3__45__cpo4swapE,(.L_10 - _ZN39_INTERNAL_67b93b39_4_k_cu_581fc0d1_76624cuda3std6ranges3__45__cpo4swapE)
_ZN39_INTERNAL_67b93b39_4_k_cu_581fc0d1_76624cuda3std6ranges3__45__cpo4swapE:
	.zero		1
.L_10:


//--------------------- .nv.constant0._ZN7cutlass13device_kernelINS_4gemm6kernel13GemmUniversalIN4cute5tupleIJiiiiEEENS1_10collective13CollectiveMmaINS1_35MainloopSm100TmaUmmaWarpSpecializedILi3ELi2ELi4ENS5_IJNS4_1CILi2EEESB_NSA_ILi1EEEEEEEENS5_IJNSA_ILi64EEENSA_ILi128EEESG_EEENS_6half_tENS5_IJlSC_lEEESI_SJ_NS4_8TiledMMAINS4_8MMA_AtomIJNS4_20SM100_MMA_F16BF16_SSISI_SI_fLi64ELi128ELNS4_4UMMA5MajorE0ELSO_0ELNSN_7ScaleInE0ELSP_0EEEEEENS4_6LayoutINS5_IJSC_SC_SC_EEENS5_IJNSA_ILi0EEESU_SU_EEEEENS5_IJNS4_10UnderscoreESX_SX_EEEEENS4_23SM90_TMA_LOAD_MULTICASTENS4_14ComposedLayoutINS4_7SwizzleILi3ELi4ELi3EEENS4_18smem_ptr_flag_bitsILi16EEENSS_INS5_IJNSA_ILi8EEESF_EEENS5_IJSF_SC_EEEEEEEvNS4_8identityES10_S1A_vS1B_EENS_8epilogue10collective18CollectiveEpilogueINS1D_23Sm100TmaWarpSpecializedILi4ELi2ELi16ELb1ELb0EEEJSH_NS5_IJNSS_ISF_SC_EENSS_INSA_ILi32EEESC_EEEEESI_SJ_SI_SJ_NS1D_6fusion15FusionCallbacksIS1H_NS1M_17LinearCombinationISI_fSI_fLNS_15FloatRoundStyleE2EEESH_S1L_JEEENS4_5SM1004TMEM4LOAD26SM100_TMEM_LOAD_16dp256b4xENS4_13SM90_TMA_LOADENS11_INS12_ILi2ELi4ELi3EEES15_NSS_INS5_IJS16_S1J_EEENS5_IJS1J_SC_EEEEEEENS4_17SM75_U32x4_LDSM_NENS4_14SM90_TMA_STOREES21_NS4_17SM90_U32x4_STSM_NENS4_39AutoVectorizingCopyWithAssumedAlignmentILi128EEEEEEvvEEEEvNT_6ParamsE --------------------------
	.section	.nv.constant0._ZN7cutlass13device_kernelINS_4gemm6kernel13GemmUniversalIN4cute5tupleIJiiiiEEENS1_10collective13CollectiveMmaINS1_35MainloopSm100TmaUmmaWarpSpecializedILi3ELi2ELi4ENS5_IJNS4_1CILi2EEESB_NSA_ILi1EEEEEEEENS5_IJNSA_ILi64EEENSA_ILi128EEESG_EEENS_6half_tENS5_IJlSC_lEEESI_SJ_NS4_8TiledMMAINS4_8MMA_AtomIJNS4_20SM100_MMA_F16BF16_SSISI_SI_fLi64ELi128ELNS4_4UMMA5MajorE0ELSO_0ELNSN_7ScaleInE0ELSP_0EEEEEENS4_6LayoutINS5_IJSC_SC_SC_EEENS5_IJNSA_ILi0EEESU_SU_EEEEENS5_IJNS4_10UnderscoreESX_SX_EEEEENS4_23SM90_TMA_LOAD_MULTICASTENS4_14ComposedLayoutINS4_7SwizzleILi3ELi4ELi3EEENS4_18smem_ptr_flag_bitsILi16EEENSS_INS5_IJNSA_ILi8EEESF_EEENS5_IJSF_SC_EEEEEEEvNS4_8identityES10_S1A_vS1B_EENS_8epilogue10collective18CollectiveEpilogueINS1D_23Sm100TmaWarpSpecializedILi4ELi2ELi16ELb1ELb0EEEJSH_NS5_IJNSS_ISF_SC_EENSS_INSA_ILi32EEESC_EEEEESI_SJ_SI_SJ_NS1D_6fusion15FusionCallbacksIS1H_NS1M_17LinearCombinationISI_fSI_fLNS_15FloatRoundStyleE2EEESH_S1L_JEEENS4_5SM1004TMEM4LOAD26SM100_TMEM_LOAD_16dp256b4xENS4_13SM90_TMA_LOADENS11_INS12_ILi2ELi4ELi3EEES15_NSS_INS5_IJS16_S1J_EEENS5_IJS1J_SC_EEEEEEENS4_17SM75_U32x4_LDSM_NENS4_14SM90_TMA_STOREES21_NS4_17SM90_U32x4_STSM_NENS4_39AutoVectorizingCopyWithAssumedAlignmentILi128EEEEEEvvEEEEvNT_6ParamsE,"a",@progbits
	.sectionflags	@""
	.align	4
.nv.constant0._ZN7cutlass13device_kernelINS_4gemm6kernel13GemmUniversalIN4cute5tupleIJiiiiEEENS1_10collective13CollectiveMmaINS1_35MainloopSm100TmaUmmaWarpSpecializedILi3ELi2ELi4ENS5_IJNS4_1CILi2EEESB_NSA_ILi1EEEEEEEENS5_IJNSA_ILi64EEENSA_ILi128EEESG_EEENS_6half_tENS5_IJlSC_lEEESI_SJ_NS4_8TiledMMAINS4_8MMA_AtomIJNS4_20SM100_MMA_F16BF16_SSISI_SI_fLi64ELi128ELNS4_4UMMA5MajorE0ELSO_0ELNSN_7ScaleInE0ELSP_0EEEEEENS4_6LayoutINS5_IJSC_SC_SC_EEENS5_IJNSA_ILi0EEESU_SU_EEEEENS5_IJNS4_10UnderscoreESX_SX_EEEEENS4_23SM90_TMA_LOAD_MULTICASTENS4_14ComposedLayoutINS4_7SwizzleILi3ELi4ELi3EEENS4_18smem_ptr_flag_bitsILi16EEENSS_INS5_IJNSA_ILi8EEESF_EEENS5_IJSF_SC_EEEEEEEvNS4_8identityES10_S1A_vS1B_EENS_8epilogue10collective18CollectiveEpilogueINS1D_23Sm100TmaWarpSpecializedILi4ELi2ELi16ELb1ELb0EEEJSH_NS5_IJNSS_ISF_SC_EENSS_INSA_ILi32EEESC_EEEEESI_SJ_SI_SJ_NS1D_6fusion15FusionCallbacksIS1H_NS1M_17LinearCombinationISI_fSI_fLNS_15FloatRoundStyleE2EEESH_S1L_JEEENS4_5SM1004TMEM4LOAD26SM100_TMEM_LOAD_16dp256b4xENS4_13SM90_TMA_LOADENS11_INS12_ILi2ELi4ELi3EEES15_NSS_INS5_IJS16_S1J_EEENS5_IJS1J_SC_EEEEEEENS4_17SM75_U32x4_LDSM_NENS4_14SM90_TMA_STOREES21_NS4_17SM90_U32x4_STSM_NENS4_39AutoVectorizingCopyWithAssumedAlignmentILi128EEEEEEvvEEEEvNT_6ParamsE:
	.zero		2944


//--------------------- SYMBOLS --------------------------

	.type		.nv.reservedSmem.offset0,@object
	.size		.nv.reservedSmem.offset0,0x4
	.type		.nv.reservedSmem.cap,@object
	.size		.nv.reservedSmem.cap,0x4
	.type		__assertfail,@function
